//
// Generated by NVIDIA NVVM Compiler
//
// Compiler Build ID: CL-36424714
// Cuda compilation tools, release 13.0, V13.0.88
// Based on NVVM 20.0.0
//

.version 9.0
.target sm_100
.address_size 64

	// .globl	_Z6rotatePcS_f
.func  (.param .align 16 .b8 func_retval0[16]) __internal_trig_reduction_slowpathd
(
	.param .b64 __internal_trig_reduction_slowpathd_param_0
)
;
.global .align 8 .b8 __cudart_i2opi_d[144] = {8, 93, 141, 31, 177, 95, 251, 107, 234, 146, 82, 138, 247, 57, 7, 61, 123, 241, 229, 235, 199, 186, 39, 117, 45, 234, 95, 158, 102, 63, 70, 79, 183, 9, 203, 39, 207, 126, 54, 109, 31, 109, 10, 90, 139, 17, 47, 239, 15, 152, 5, 222, 255, 151, 248, 31, 59, 40, 249, 189, 139, 95, 132, 156, 244, 57, 83, 131, 57, 214, 145, 57, 65, 126, 95, 180, 38, 112, 156, 233, 132, 68, 187, 46, 245, 53, 130, 232, 62, 167, 41, 177, 28, 235, 29, 254, 28, 146, 209, 9, 234, 46, 73, 6, 224, 210, 77, 66, 58, 110, 36, 183, 97, 197, 187, 222, 171, 99, 81, 254, 65, 144, 67, 60, 153, 149, 98, 219, 192, 221, 52, 245, 209, 87, 39, 252, 41, 21, 68, 78, 110, 131, 249, 162};
.global .align 16 .b8 __cudart_sin_cos_coeffs[128] = {70, 210, 176, 44, 241, 229, 90, 190, 146, 227, 172, 105, 227, 29, 199, 62, 161, 98, 219, 25, 160, 1, 42, 191, 24, 8, 17, 17, 17, 17, 129, 63, 84, 85, 85, 85, 85, 85, 197, 191, 0, 0, 0, 0, 0, 0, 0, 0, 0, 0, 0, 0, 0, 0, 0, 0, 100, 129, 253, 32, 131, 255, 168, 189, 40, 133, 239, 193, 167, 238, 33, 62, 217, 230, 6, 142, 79, 126, 146, 190, 233, 188, 221, 25, 160, 1, 250, 62, 71, 93, 193, 22, 108, 193, 86, 191, 81, 85, 85, 85, 85, 85, 165, 63, 0, 0, 0, 0, 0, 0, 224, 191, 0, 0, 0, 0, 0, 0, 240, 63};

.visible .entry _Z6rotatePcS_f(
	.param .u64 .ptr .align 1 _Z6rotatePcS_f_param_0,
	.param .u64 .ptr .align 1 _Z6rotatePcS_f_param_1,
	.param .f32 _Z6rotatePcS_f_param_2
)
{
	.reg .pred 	%p<15>;
	.reg .b16 	%rs<2>;
	.reg .b32 	%r<43>;
	.reg .b32 	%f<10>;
	.reg .b64 	%rd<23>;
	.reg .b64 	%fd<76>;

	ld.param.u64 	%rd1, [_Z6rotatePcS_f_param_0];
	ld.param.u64 	%rd2, [_Z6rotatePcS_f_param_1];
	ld.param.f32 	%f1, [_Z6rotatePcS_f_param_2];
	mov.u32 	%r13, %ctaid.x;
	mov.u32 	%r14, %ntid.x;
	mov.u32 	%r15, %tid.x;
	mad.lo.s32 	%r1, %r13, %r14, %r15;
	mov.u32 	%r16, %ctaid.y;
	mov.u32 	%r17, %ntid.y;
	mov.u32 	%r18, %tid.y;
	mad.lo.s32 	%r19, %r16, %r17, %r18;
	setp.gt.s32 	%p1, %r1, 63;
	setp.gt.u32 	%p2, %r19, 63;
	or.pred  	%p3, %p1, %p2;
	@%p3 bra 	$L__BB0_12;
	cvt.f64.f32 	%fd13, %f1;
	mul.f64 	%fd14, %fd13, 0d400920C49BA5E354;
	div.rn.f64 	%fd1, %fd14, 0d4066800000000000;
	abs.f64 	%fd2, %fd1;
	setp.neu.f64 	%p4, %fd2, 0d7FF0000000000000;
	@%p4 bra 	$L__BB0_3;
	mov.f64 	%fd20, 0d0000000000000000;
	mul.rn.f64 	%fd74, %fd1, %fd20;
	mov.b32 	%r41, 1;
	bra.uni 	$L__BB0_6;
$L__BB0_3:
	mul.f64 	%fd15, %fd1, 0d3FE45F306DC9C883;
	cvt.rni.s32.f64 	%r40, %fd15;
	cvt.rn.f64.s32 	%fd16, %r40;
	fma.rn.f64 	%fd17, %fd16, 0dBFF921FB54442D18, %fd1;
	fma.rn.f64 	%fd18, %fd16, 0dBC91A62633145C00, %fd17;
	fma.rn.f64 	%fd74, %fd16, 0dB97B839A252049C0, %fd18;
	setp.ltu.f64 	%p5, %fd2, 0d41E0000000000000;
	@%p5 bra 	$L__BB0_5;
	{ // callseq 0, 0
	.param .b64 param0;
	st.param.f64 	[param0], %fd1;
	.param .align 16 .b8 retval0[16];
	call.uni (retval0), 
	__internal_trig_reduction_slowpathd, 
	(
	param0
	);
	ld.param.f64 	%fd74, [retval0];
	ld.param.b32 	%r40, [retval0+8];
	} // callseq 0
$L__BB0_5:
	add.s32 	%r41, %r40, 1;
$L__BB0_6:
	setp.neu.f64 	%p6, %fd2, 0d7FF0000000000000;
	shl.b32 	%r22, %r41, 6;
	cvt.u64.u32 	%rd3, %r22;
	and.b64  	%rd4, %rd3, 64;
	mov.u64 	%rd5, __cudart_sin_cos_coeffs;
	add.s64 	%rd6, %rd5, %rd4;
	mul.rn.f64 	%fd21, %fd74, %fd74;
	and.b32  	%r23, %r41, 1;
	setp.eq.b32 	%p7, %r23, 1;
	selp.f64 	%fd22, 0dBDA8FF8320FD8164, 0d3DE5DB65F9785EBA, %p7;
	ld.global.nc.v2.f64 	{%fd23, %fd24}, [%rd6];
	fma.rn.f64 	%fd25, %fd22, %fd21, %fd23;
	fma.rn.f64 	%fd26, %fd25, %fd21, %fd24;
	ld.global.nc.v2.f64 	{%fd27, %fd28}, [%rd6+16];
	fma.rn.f64 	%fd29, %fd26, %fd21, %fd27;
	fma.rn.f64 	%fd30, %fd29, %fd21, %fd28;
	ld.global.nc.v2.f64 	{%fd31, %fd32}, [%rd6+32];
	fma.rn.f64 	%fd33, %fd30, %fd21, %fd31;
	fma.rn.f64 	%fd34, %fd33, %fd21, %fd32;
	fma.rn.f64 	%fd35, %fd34, %fd74, %fd74;
	fma.rn.f64 	%fd36, %fd34, %fd21, 0d3FF0000000000000;
	selp.f64 	%fd37, %fd36, %fd35, %p7;
	and.b32  	%r24, %r41, 2;
	setp.eq.s32 	%p8, %r24, 0;
	mov.f64 	%fd38, 0d0000000000000000;
	sub.f64 	%fd39, %fd38, %fd37;
	selp.f64 	%fd8, %fd37, %fd39, %p8;
	@%p6 bra 	$L__BB0_8;
	mov.f64 	%fd45, 0d0000000000000000;
	mul.rn.f64 	%fd75, %fd1, %fd45;
	mov.b32 	%r42, 0;
	bra.uni 	$L__BB0_10;
$L__BB0_8:
	mul.f64 	%fd40, %fd1, 0d3FE45F306DC9C883;
	cvt.rni.s32.f64 	%r42, %fd40;
	cvt.rn.f64.s32 	%fd41, %r42;
	fma.rn.f64 	%fd42, %fd41, 0dBFF921FB54442D18, %fd1;
	fma.rn.f64 	%fd43, %fd41, 0dBC91A62633145C00, %fd42;
	fma.rn.f64 	%fd75, %fd41, 0dB97B839A252049C0, %fd43;
	setp.ltu.f64 	%p9, %fd2, 0d41E0000000000000;
	@%p9 bra 	$L__BB0_10;
	{ // callseq 1, 0
	.param .b64 param0;
	st.param.f64 	[param0], %fd1;
	.param .align 16 .b8 retval0[16];
	call.uni (retval0), 
	__internal_trig_reduction_slowpathd, 
	(
	param0
	);
	ld.param.f64 	%fd75, [retval0];
	ld.param.b32 	%r42, [retval0+8];
	} // callseq 1
$L__BB0_10:
	add.s32 	%r27, %r1, -32;
	cvt.rn.f64.s32 	%fd46, %r27;
	add.s32 	%r28, %r19, -32;
	cvt.rn.f64.s32 	%fd47, %r28;
	shl.b32 	%r29, %r42, 6;
	cvt.u64.u32 	%rd7, %r29;
	and.b64  	%rd8, %rd7, 64;
	add.s64 	%rd10, %rd5, %rd8;
	mul.rn.f64 	%fd48, %fd75, %fd75;
	and.b32  	%r30, %r42, 1;
	setp.eq.b32 	%p10, %r30, 1;
	selp.f64 	%fd49, 0dBDA8FF8320FD8164, 0d3DE5DB65F9785EBA, %p10;
	ld.global.nc.v2.f64 	{%fd50, %fd51}, [%rd10];
	fma.rn.f64 	%fd52, %fd49, %fd48, %fd50;
	fma.rn.f64 	%fd53, %fd52, %fd48, %fd51;
	ld.global.nc.v2.f64 	{%fd54, %fd55}, [%rd10+16];
	fma.rn.f64 	%fd56, %fd53, %fd48, %fd54;
	fma.rn.f64 	%fd57, %fd56, %fd48, %fd55;
	ld.global.nc.v2.f64 	{%fd58, %fd59}, [%rd10+32];
	fma.rn.f64 	%fd60, %fd57, %fd48, %fd58;
	fma.rn.f64 	%fd61, %fd60, %fd48, %fd59;
	fma.rn.f64 	%fd62, %fd61, %fd75, %fd75;
	fma.rn.f64 	%fd63, %fd61, %fd48, 0d3FF0000000000000;
	selp.f64 	%fd64, %fd63, %fd62, %p10;
	and.b32  	%r31, %r42, 2;
	setp.eq.s32 	%p11, %r31, 0;
	mov.f64 	%fd65, 0d0000000000000000;
	sub.f64 	%fd66, %fd65, %fd64;
	selp.f64 	%fd67, %fd64, %fd66, %p11;
	mul.f64 	%fd68, %fd67, %fd47;
	mul.f64 	%fd69, %fd8, %fd46;
	sub.f64 	%fd70, %fd69, %fd68;
	cvt.rn.f32.f64 	%f2, %fd70;
	mov.b64 	%rd11, %fd70;
	shr.u64 	%rd12, %rd11, 63;
	and.b64  	%rd13, %rd12, 1;
	setp.eq.b64 	%p12, %rd13, 1;
	selp.f32 	%f3, 0fBF000000, 0f3F000000, %p12;
	add.rz.f32 	%f4, %f2, %f3;
	cvt.rzi.f32.f32 	%f5, %f4;
	cvt.rzi.s32.f32 	%r32, %f5;
	mul.f64 	%fd71, %fd67, %fd46;
	fma.rn.f64 	%fd72, %fd8, %fd47, %fd71;
	cvt.rn.f32.f64 	%f6, %fd72;
	mov.b64 	%rd14, %fd72;
	shr.u64 	%rd15, %rd14, 63;
	and.b64  	%rd16, %rd15, 1;
	setp.eq.b64 	%p13, %rd16, 1;
	selp.f32 	%f7, 0fBF000000, 0f3F000000, %p13;
	add.rz.f32 	%f8, %f6, %f7;
	cvt.rzi.f32.f32 	%f9, %f8;
	cvt.rzi.s32.f32 	%r33, %f9;
	add.s32 	%r11, %r32, 32;
	add.s32 	%r12, %r33, 32;
	max.u32 	%r35, %r11, %r12;
	setp.gt.u32 	%p14, %r35, 63;
	@%p14 bra 	$L__BB0_12;
	shl.b32 	%r36, %r1, 6;
	add.s32 	%r37, %r36, %r19;
	cvt.s64.s32 	%rd17, %r37;
	cvta.to.global.u64 	%rd18, %rd1;
	add.s64 	%rd19, %rd18, %rd17;
	ld.global.u8 	%rs1, [%rd19];
	shl.b32 	%r38, %r11, 6;
	add.s32 	%r39, %r38, %r12;
	cvt.u64.u32 	%rd20, %r39;
	cvta.to.global.u64 	%rd21, %rd2;
	add.s64 	%rd22, %rd21, %rd20;
	st.global.u8 	[%rd22], %rs1;
$L__BB0_12:
	ret;

}
.func  (.param .align 16 .b8 func_retval0[16]) __internal_trig_reduction_slowpathd(
	.param .b64 __internal_trig_reduction_slowpathd_param_0
)
{
	.local .align 8 .b8 	__local_depot1[40];
	.reg .b64 	%SP;
	.reg .b64 	%SPL;
	.reg .pred 	%p<10>;
	.reg .b32 	%r<47>;
	.reg .b64 	%rd<74>;
	.reg .b64 	%fd<5>;

	mov.u64 	%SPL, __local_depot1;
	ld.param.f64 	%fd4, [__internal_trig_reduction_slowpathd_param_0];
	add.u64 	%rd1, %SPL, 0;
	{
	.reg .b32 %temp; 
	mov.b64 	{%temp, %r1}, %fd4;
	}
	shr.u32 	%r2, %r1, 20;
	and.b32  	%r3, %r2, 2047;
	setp.eq.s32 	%p1, %r3, 2047;
	mov.b32 	%r46, 0;
	@%p1 bra 	$L__BB1_9;
	add.s32 	%r20, %r3, -1024;
	mov.b64 	%rd20, %fd4;
	shl.b64 	%rd2, %rd20, 11;
	shr.u32 	%r4, %r20, 6;
	sub.s32 	%r45, 15, %r4;
	sub.s32 	%r21, 19, %r4;
	setp.lt.u32 	%p2, %r20, 128;
	selp.b32 	%r6, 18, %r21, %p2;
	setp.ge.s32 	%p3, %r45, %r6;
	mov.b64 	%rd70, 0;
	@%p3 bra 	$L__BB1_4;
	add.s32 	%r23, %r6, %r4;
	neg.s32 	%r43, %r23;
	or.b64  	%rd3, %rd2, -9223372036854775808;
	mov.b64 	%rd70, 0;
	mov.b32 	%r42, 0;
	mov.u64 	%rd25, __cudart_i2opi_d;
	mov.u32 	%r44, %r45;
$L__BB1_3:
	.pragma "nounroll";
	mul.wide.s32 	%rd22, %r42, 8;
	add.s64 	%rd23, %rd1, %rd22;
	mul.wide.s32 	%rd24, %r44, 8;
	add.s64 	%rd26, %rd25, %rd24;
	ld.global.nc.u64 	%rd27, [%rd26];
	{
	.reg .u32 %r0, %r1, %r2, %r3, %alo, %ahi, %blo, %bhi, %clo, %chi;
	mov.b64 	{%alo,%ahi}, %rd27;
	mov.b64 	{%blo,%bhi}, %rd3;
	mov.b64 	{%clo,%chi}, %rd70;
	mad.lo.cc.u32 	%r0, %alo, %blo, %clo;
	madc.hi.cc.u32 	%r1, %alo, %blo, %chi;
	madc.hi.u32 	%r2, %alo, %bhi, 0;
	mad.lo.cc.u32 	%r1, %alo, %bhi, %r1;
	madc.hi.cc.u32 	%r2, %ahi, %blo, %r2;
	madc.hi.u32 	%r3, %ahi, %bhi, 0;
	mad.lo.cc.u32 	%r1, %ahi, %blo, %r1;
	madc.lo.cc.u32 	%r2, %ahi, %bhi, %r2;
	addc.u32 	%r3, %r3, 0;
	mov.b64 	%rd28, {%r0,%r1};
	mov.b64 	%rd70, {%r2,%r3};
	}
	st.local.u64 	[%rd23], %rd28;
	add.s32 	%r44, %r44, 1;
	add.s32 	%r43, %r43, 1;
	add.s32 	%r42, %r42, 1;
	setp.ne.s32 	%p4, %r43, -15;
	mov.u32 	%r45, %r6;
	@%p4 bra 	$L__BB1_3;
$L__BB1_4:
	cvt.s64.s32 	%rd29, %r45;
	cvt.u64.u32 	%rd30, %r4;
	add.s64 	%rd31, %rd30, %rd29;
	shl.b64 	%rd32, %rd31, 3;
	add.s64 	%rd33, %rd1, %rd32;
	st.local.u64 	[%rd33+-120], %rd70;
	and.b32  	%r15, %r2, 63;
	ld.local.u64 	%rd72, [%rd1+16];
	ld.local.u64 	%rd71, [%rd1+24];
	setp.eq.s32 	%p5, %r15, 0;
	@%p5 bra 	$L__BB1_6;
	shl.b64 	%rd34, %rd71, %r15;
	shr.u64 	%rd35, %rd72, 1;
	xor.b32  	%r24, %r15, 63;
	shr.u64 	%rd36, %rd35, %r24;
	or.b64  	%rd71, %rd34, %rd36;
	ld.local.u64 	%rd37, [%rd1+8];
	shl.b64 	%rd38, %rd72, %r15;
	shr.u64 	%rd39, %rd37, 1;
	shr.u64 	%rd40, %rd39, %r24;
	or.b64  	%rd72, %rd38, %rd40;
$L__BB1_6:
	and.b32  	%r25, %r1, -2147483648;
	shr.u64 	%rd41, %rd71, 62;
	cvt.u32.u64 	%r26, %rd41;
	mov.b64 	{%r27, %r28}, %rd71;
	mov.b64 	{%r29, %r30}, %rd72;
	shf.l.wrap.b32 	%r31, %r30, %r27, 2;
	shf.l.wrap.b32 	%r32, %r27, %r28, 2;
	mov.b64 	%rd42, {%r31, %r32};
	shl.b64 	%rd43, %rd72, 2;
	shr.u64 	%rd44, %rd42, 63;
	cvt.u32.u64 	%r33, %rd44;
	add.s32 	%r34, %r33, %r26;
	setp.eq.s32 	%p6, %r25, 0;
	neg.s32 	%r35, %r34;
	selp.b32 	%r46, %r34, %r35, %p6;
	setp.gt.s64 	%p7, %rd42, -1;
	mov.b64 	%rd45, 0;
	{
	.reg .u32 %r0, %r1, %r2, %r3, %a0, %a1, %a2, %a3, %b0, %b1, %b2, %b3;
	mov.b64 	{%a0,%a1}, %rd45;
	mov.b64 	{%a2,%a3}, %rd45;
	mov.b64 	{%b0,%b1}, %rd43;
	mov.b64 	{%b2,%b3}, %rd42;
	sub.cc.u32 	%r0, %a0, %b0;
	subc.cc.u32 	%r1, %a1, %b1;
	subc.cc.u32 	%r2, %a2, %b2;
	subc.u32 	%r3, %a3, %b3;
	mov.b64 	%rd46, {%r0,%r1};
	mov.b64 	%rd47, {%r2,%r3};
	}
	xor.b32  	%r36, %r25, -2147483648;
	selp.b64 	%rd73, %rd42, %rd47, %p7;
	selp.b64 	%rd14, %rd43, %rd46, %p7;
	selp.b32 	%r17, %r25, %r36, %p7;
	clz.b64 	%r37, %rd73;
	cvt.u64.u32 	%rd15, %r37;
	setp.eq.s32 	%p8, %r37, 0;
	@%p8 bra 	$L__BB1_8;
	cvt.u32.u64 	%r38, %rd15;
	and.b32  	%r39, %r38, 63;
	shl.b64 	%rd48, %rd73, %r39;
	shr.u64 	%rd49, %rd14, 1;
	not.b32 	%r40, %r38;
	and.b32  	%r41, %r40, 63;
	shr.u64 	%rd50, %rd49, %r41;
	or.b64  	%rd73, %rd48, %rd50;
$L__BB1_8:
	mov.b64 	%rd51, -3958705157555305931;
	{
	.reg .u32 %r0, %r1, %r2, %r3, %alo, %ahi, %blo, %bhi;
	mov.b64 	{%alo,%ahi}, %rd73;
	mov.b64 	{%blo,%bhi}, %rd51;
	mul.lo.u32 	%r0, %alo, %blo;
	mul.hi.u32 	%r1, %alo, %blo;
	mad.lo.cc.u32 	%r1, %alo, %bhi, %r1;
	madc.hi.u32 	%r2, %alo, %bhi, 0;
	mad.lo.cc.u32 	%r1, %ahi, %blo, %r1;
	madc.hi.cc.u32 	%r2, %ahi, %blo, %r2;
	madc.hi.u32 	%r3, %ahi, %bhi, 0;
	mad.lo.cc.u32 	%r2, %ahi, %bhi, %r2;
	addc.u32 	%r3, %r3, 0;
	mov.b64 	%rd52, {%r0,%r1};
	mov.b64 	%rd53, {%r2,%r3};
	}
	setp.gt.s64 	%p9, %rd53, 0;
	{
	.reg .u32 %r0, %r1, %r2, %r3, %a0, %a1, %a2, %a3, %b0, %b1, %b2, %b3;
	mov.b64 	{%a0,%a1}, %rd52;
	mov.b64 	{%a2,%a3}, %rd53;
	mov.b64 	{%b0,%b1}, %rd52;
	mov.b64 	{%b2,%b3}, %rd53;
	add.cc.u32 	%r0, %a0, %b0;
	addc.cc.u32 	%r1, %a1, %b1;
	addc.cc.u32 	%r2, %a2, %b2;
	addc.u32 	%r3, %a3, %b3;
	mov.b64 	%rd54, {%r0,%r1};
	mov.b64 	%rd55, {%r2,%r3};
	}
	selp.b64 	%rd56, %rd55, %rd53, %p9;
	selp.s64 	%rd57, -1, 0, %p9;
	sub.s64 	%rd58, %rd57, %rd15;
	cvt.u64.u32 	%rd59, %r17;
	shl.b64 	%rd60, %rd59, 32;
	add.s64 	%rd61, %rd56, 1;
	shr.u64 	%rd62, %rd61, 10;
	add.s64 	%rd63, %rd62, 1;
	shr.u64 	%rd64, %rd63, 1;
	shl.b64 	%rd65, %rd58, 52;
	add.s64 	%rd66, %rd65, %rd64;
	add.s64 	%rd67, %rd66, 4602678819172646912;
	or.b64  	%rd68, %rd67, %rd60;
	mov.b64 	%fd4, %rd68;
$L__BB1_9:
	st.param.f64 	[func_retval0], %fd4;
	st.param.b32 	[func_retval0+8], %r46;
	ret;

}


// ===== COMPILED SASS (sm_100) =====

	.target	sm_100

	.elftype	@"ET_EXEC"


//--------------------- .note.nv.tkinfo           --------------------------
	.section	.note.nv.tkinfo,"",@"SHT_NOTE"
	.sectionflags	@"SHF_NOTE_NV_TKINFO"
	.tkinfo
        /*0018*/ 	.word	0x00000002
        /*0030*/ 	.string	""
        /*0030*/ 	.string	"ptxas"
        /*0030*/ 	.string	"Cuda compilation tools, release 13.0, V13.0.88"
        /*0030*/ 	.string	"Build cuda_13.0.r13.0/compiler.36424714_0"
        /*0030*/ 	.string	"-arch sm_100 -m 64 "



//--------------------- .note.nv.cuinfo           --------------------------
	.section	.note.nv.cuinfo,"",@"SHT_NOTE"
	.sectionflags	@"SHF_NOTE_NV_CUINFO"
        /*0018*/ 	.short	0x0002
        /*001a*/ 	.short	0x0064
        /*001c*/ 	.short	0x0082
	.zero		2


//--------------------- .nv.info                  --------------------------
	.section	.nv.info,"",@"SHT_CUDA_INFO"
	.align	4


	//----- nvinfo : EIATTR_REGCOUNT
	.align		4
        /*0000*/ 	.byte	0x04, 0x2f
        /*0002*/ 	.short	(.L_3 - .L_2)
	.align		4
.L_2:
        /*0004*/ 	.word	index@(_Z6rotatePcS_f)
        /*0008*/ 	.word	0x0000001c


	//----- nvinfo : EIATTR_FRAME_SIZE
	.align		4
.L_3:
        /*000c*/ 	.byte	0x04, 0x11
        /*000e*/ 	.short	(.L_5 - .L_4)
	.align		4
.L_4:
        /*0010*/ 	.word	index@($_Z6rotatePcS_f$__internal_trig_reduction_slowpathd)
        /*0014*/ 	.word	0x00000028


	//----- nvinfo : EIATTR_FRAME_SIZE
	.align		4
.L_5:
        /*0018*/ 	.byte	0x04, 0x11
        /*001a*/ 	.short	(.L_7 - .L_6)
	.align		4
.L_6:
        /*001c*/ 	.word	index@($__internal_0_$__cuda_sm20_div_rn_f64_full)
        /*0020*/ 	.word	0x00000028


	//----- nvinfo : EIATTR_FRAME_SIZE
	.align		4
.L_7:
        /*0024*/ 	.byte	0x04, 0x11
        /*0026*/ 	.short	(.L_9 - .L_8)
	.align		4
.L_8:
        /*0028*/ 	.word	index@(_Z6rotatePcS_f)
        /*002c*/ 	.word	0x00000028


	//----- nvinfo : EIATTR_MIN_STACK_SIZE
	.align		4
.L_9:
        /*0030*/ 	.byte	0x04, 0x12
        /*0032*/ 	.short	(.L_11 - .L_10)
	.align		4
.L_10:
        /*0034*/ 	.word	index@(_Z6rotatePcS_f)
        /*0038*/ 	.word	0x00000028
.L_11:


//--------------------- .nv.compat                --------------------------
	.section	.nv.compat,"",@"SHT_CUDA_COMPAT_INFO"
	.align	4
        /*0000*/ 	.byte	0x02, 0x09, 0x00, 0x00, 0x02, 0x02, 0x01, 0x00, 0x02, 0x05, 0x05, 0x00, 0x03, 0x07, 0x01, 0x01
        /*0010*/ 	.byte	0x02, 0x03, 0x00, 0x00, 0x02, 0x06, 0x01, 0x00, 0x04, 0x0b, 0x08, 0x00, 0x01, 0x00, 0x00, 0x00
        /*0020*/ 	.byte	0x00, 0x00, 0x00, 0x00


//--------------------- .nv.info._Z6rotatePcS_f   --------------------------
	.section	.nv.info._Z6rotatePcS_f,"",@"SHT_CUDA_INFO"
	.sectionflags	@""
	.align	4


	//----- nvinfo : EIATTR_CUDA_API_VERSION
	.align		4
        /*0000*/ 	.byte	0x04, 0x37
        /*0002*/ 	.short	(.L_13 - .L_12)
.L_12:
        /*0004*/ 	.word	0x00000082


	//----- nvinfo : EIATTR_KPARAM_INFO
	.align		4
.L_13:
        /*0008*/ 	.byte	0x04, 0x17
        /*000a*/ 	.short	(.L_15 - .L_14)
.L_14:
        /*000c*/ 	.word	0x00000000
        /*0010*/ 	.short	0x0002
        /*0012*/ 	.short	0x0010
        /*0014*/ 	.byte	0x00, 0xf0, 0x11, 0x00


	//----- nvinfo : EIATTR_KPARAM_INFO
	.align		4
.L_15:
        /*0018*/ 	.byte	0x04, 0x17
        /*001a*/ 	.short	(.L_17 - .L_16)
.L_16:
        /*001c*/ 	.word	0x00000000
        /*0020*/ 	.short	0x0001
        /*0022*/ 	.short	0x0008
        /*0024*/ 	.byte	0x00, 0xf5, 0x21, 0x00


	//----- nvinfo : EIATTR_KPARAM_INFO
	.align		4
.L_17:
        /*0028*/ 	.byte	0x04, 0x17
        /*002a*/ 	.short	(.L_19 - .L_18)
.L_18:
        /*002c*/ 	.word	0x00000000
        /*0030*/ 	.short	0x0000
        /*0032*/ 	.short	0x0000
        /*0034*/ 	.byte	0x00, 0xf5, 0x21, 0x00


	//----- nvinfo : EIATTR_SPARSE_MMA_MASK
	.align		4
.L_19:
        /*0038*/ 	.byte	0x03, 0x50
        /*003a*/ 	.short	0x0000


	//----- nvinfo : EIATTR_MAXREG_COUNT
	.align		4
        /*003c*/ 	.byte	0x03, 0x1b
        /*003e*/ 	.short	0x00ff


	//----- nvinfo : EIATTR_MERCURY_ISA_VERSION
	.align		4
        /*0040*/ 	.byte	0x03, 0x5f
        /*0042*/ 	.short	0x0101


	//----- nvinfo : EIATTR_VRC_CTA_INIT_COUNT
	.align		4
        /*0044*/ 	.byte	0x02, 0x4a
	.zero		1
	.zero		1


	//----- nvinfo : EIATTR_EXIT_INSTR_OFFSETS
	.align		4
        /*0048*/ 	.byte	0x04, 0x1c
        /*004a*/ 	.short	(.L_21 - .L_20)


	//   ....[0]....
.L_20:
        /*004c*/ 	.word	0x000000c0


	//   ....[1]....
        /*0050*/ 	.word	0x00000b10


	//   ....[2]....
        /*0054*/ 	.word	0x00000bb0


	//----- nvinfo : EIATTR_CRS_STACK_SIZE
	.align		4
.L_21:
        /*0058*/ 	.byte	0x04, 0x1e
        /*005a*/ 	.short	(.L_23 - .L_22)
.L_22:
        /*005c*/ 	.word	0x00000000


	//----- nvinfo : EIATTR_CBANK_PARAM_SIZE
	.align		4
.L_23:
        /*0060*/ 	.byte	0x03, 0x19
        /*0062*/ 	.short	0x0014


	//----- nvinfo : EIATTR_PARAM_CBANK
	.align		4
        /*0064*/ 	.byte	0x04, 0x0a
        /*0066*/ 	.short	(.L_25 - .L_24)
	.align		4
.L_24:
        /*0068*/ 	.word	index@(.nv.constant0._Z6rotatePcS_f)
        /*006c*/ 	.short	0x0380
        /*006e*/ 	.short	0x0014


	//----- nvinfo : EIATTR_SW_WAR
	.align		4
.L_25:
        /*0070*/ 	.byte	0x04, 0x36
        /*0072*/ 	.short	(.L_27 - .L_26)
.L_26:
        /*0074*/ 	.word	0x00000008
.L_27:


//--------------------- .nv.callgraph             --------------------------
	.section	.nv.callgraph,"",@"SHT_CUDA_CALLGRAPH"
	.align	4
	.sectionentsize	8
	.align		4
        /*0000*/ 	.word	0x00000000
	.align		4
        /*0004*/ 	.word	0xffffffff
	.align		4
        /*0008*/ 	.word	0x00000000
	.align		4
        /*000c*/ 	.word	0xfffffffe
	.align		4
        /*0010*/ 	.word	0x00000000
	.align		4
        /*0014*/ 	.word	0xfffffffd
	.align		4
        /*0018*/ 	.word	0x00000000
	.align		4
        /*001c*/ 	.word	0xfffffffc


//--------------------- .nv.constant4             --------------------------
	.section	.nv.constant4,"a",@progbits
	.align	8
	.align		8
.nv.constant4:
        /*0000*/ 	.dword	__cudart_i2opi_d
	.align		8
        /*0008*/ 	.dword	__cudart_sin_cos_coeffs


//--------------------- .text._Z6rotatePcS_f      --------------------------
	.section	.text._Z6rotatePcS_f,"ax",@progbits
	.align	128
        .global         _Z6rotatePcS_f
        .type           _Z6rotatePcS_f,@function
        .size           _Z6rotatePcS_f,(.L_x_13 - _Z6rotatePcS_f)
        .other          _Z6rotatePcS_f,@"STO_CUDA_ENTRY STV_DEFAULT"
_Z6rotatePcS_f:
.text._Z6rotatePcS_f:
[----:B------:R-:W0:Y:S01]  /*0000*/  LDC R1, c[0x0][0x37c] ;  /* 0x0000df00ff017b82 */ /* 0x000e220000000800 */
[----:B------:R-:W1:Y:S07]  /*0010*/  S2R R3, SR_TID.Y ;  /* 0x0000000000037919 */ /* 0x000e6e0000002200 */
[----:B------:R-:W2:Y:S01]  /*0020*/  LDC R5, c[0x0][0x360] ;  /* 0x0000d800ff057b82 */ /* 0x000ea20000000800 */
[----:B0-----:R-:W-:Y:S01]  /*0030*/  VIADD R1, R1, 0xffffffd8 ;  /* 0xffffffd801017836 */ /* 0x001fe20000000000 */
[----:B------:R-:W2:Y:S06]  /*0040*/  S2R R0, SR_TID.X ;  /* 0x0000000000007919 */ /* 0x000eac0000002100 */
[----:B------:R-:W1:Y:S08]  /*0050*/  S2UR UR5, SR_CTAID.Y ;  /* 0x00000000000579c3 */ /* 0x000e700000002600 */
[----:B------:R-:W1:Y:S08]  /*0060*/  LDC R4, c[0x0][0x364] ;  /* 0x0000d900ff047b82 */ /* 0x000e700000000800 */
[----:B------:R-:W2:Y:S01]  /*0070*/  S2UR UR4, SR_CTAID.X ;  /* 0x00000000000479c3 */ /* 0x000ea20000002500 */
[----:B-1----:R-:W-:-:S05]  /*0080*/  IMAD R4, R4, UR5, R3 ;  /* 0x0000000504047c24 */ /* 0x002fca000f8e0203 */
[----:B------:R-:W-:Y:S01]  /*0090*/  ISETP.GT.U32.AND P0, PT, R4, 0x3f, PT ;  /* 0x0000003f0400780c */ /* 0x000fe20003f04070 */
[----:B--2---:R-:W-:-:S05]  /*00a0*/  IMAD R5, R5, UR4, R0 ;  /* 0x0000000405057c24 */ /* 0x004fca000f8e0200 */
[----:B------:R-:W-:-:S13]  /*00b0*/  ISETP.GT.OR P0, PT, R5, 0x3f, P0 ;  /* 0x0000003f0500780c */ /* 0x000fda0000704670 */
[----:B------:R-:W-:Y:S05]  /*00c0*/  @P0 EXIT ;  /* 0x000000000000094d */ /* 0x000fea0003800000 */
[----:B------:R-:W0:Y:S01]  /*00d0*/  MUFU.RCP64H R7, 180 ;  /* 0x4066800000077908 */ /* 0x000e220000001800 */
[----:B------:R-:W-:Y:S01]  /*00e0*/  IMAD.MOV.U32 R10, RZ, RZ, 0x0 ;  /* 0x00000000ff0a7424 */ /* 0x000fe200078e00ff */
[----:B------:R-:W1:Y:S01]  /*00f0*/  LDCU UR4, c[0x0][0x390] ;  /* 0x00007200ff0477ac */ /* 0x000e620008000800 */
[----:B------:R-:W-:Y:S02]  /*0100*/  IMAD.MOV.U32 R11, RZ, RZ, 0x40668000 ;  /* 0x40668000ff0b7424 */ /* 0x000fe400078e00ff */
[----:B------:R-:W-:Y:S01]  /*0110*/  IMAD.MOV.U32 R6, RZ, RZ, 0x1 ;  /* 0x00000001ff067424 */ /* 0x000fe200078e00ff */
[----:B------:R-:W-:-:S05]  /*0120*/  UMOV UR5, 0x400920c4 ;  /* 0x400920c400057882 */ /* 0x000fca0000000000 */
[----:B0-----:R-:W-:-:S08]  /*0130*/  DFMA R2, R6, -R10, 1 ;  /* 0x3ff000000602742b */ /* 0x001fd0000000080a */
[----:B------:R-:W-:Y:S02]  /*0140*/  DFMA R8, R2, R2, R2 ;  /* 0x000000020208722b */ /* 0x000fe40000000002 */
[----:B-1----:R-:W0:Y:S01]  /*0150*/  F2F.F64.F32 R2, UR4 ;  /* 0x0000000400027d10 */ /* 0x002e220008201800 */
[----:B------:R-:W-:-:S05]  /*0160*/  UMOV UR4, 0x9ba5e354 ;  /* 0x9ba5e35400047882 */ /* 0x000fca0000000000 */
[----:B------:R-:W-:-:S08]  /*0170*/  DFMA R8, R6, R8, R6 ;  /* 0x000000080608722b */ /* 0x000fd00000000006 */
[----:B------:R-:W-:Y:S02]  /*0180*/  DFMA R10, R8, -R10, 1 ;  /* 0x3ff00000080a742b */ /* 0x000fe4000000080a */
[----:B0-----:R-:W-:-:S06]  /*0190*/  DMUL R6, R2, UR4 ;  /* 0x0000000402067c28 */ /* 0x001fcc0008000000 */
[----:B------:R-:W-:-:S04]  /*01a0*/  DFMA R10, R8, R10, R8 ;  /* 0x0000000a080a722b */ /* 0x000fc80000000008 */
[----:B------:R-:W-:-:S04]  /*01b0*/  FSETP.GEU.AND P1, PT, |R7|, 6.5827683646048100446e-37, PT ;  /* 0x036000000700780b */ /* 0x000fc80003f2e200 */
[----:B------:R-:W-:-:S08]  /*01c0*/  DMUL R2, R6, R10 ;  /* 0x0000000a06027228 */ /* 0x000fd00000000000 */
[----:B------:R-:W-:-:S08]  /*01d0*/  DFMA R8, R2, -180, R6 ;  /* 0xc06680000208782b */ /* 0x000fd00000000006 */
[----:B------:R-:W-:-:S10]  /*01e0*/  DFMA R2, R10, R8, R2 ;  /* 0x000000080a02722b */ /* 0x000fd40000000002 */
[----:B------:R-:W-:-:S05]  /*01f0*/  FFMA R0, RZ, 3.6015625, R3 ;  /* 0x40668000ff007823 */ /* 0x000fca0000000003 */
[----:B------:R-:W-:-:S13]  /*0200*/  FSETP.GT.AND P0, PT, |R0|, 1.469367938527859385e-39, PT ;  /* 0x001000000000780b */ /* 0x000fda0003f04200 */
[----:B------:R-:W-:Y:S05]  /*0210*/  @P0 BRA P1, `(.L_x_0) ;  /* 0x0000000000100947 */ /* 0x000fea0000800000 */
[----:B------:R-:W-:-:S07]  /*0220*/  MOV R0, 0x240 ;  /* 0x0000024000007802 */ /* 0x000fce0000000f00 */
[----:B------:R-:W-:Y:S05]  /*0230*/  CALL.REL.NOINC `($__internal_0_$__cuda_sm20_div_rn_f64_full) ;  /* 0x0000000800607944 */ /* 0x000fea0003c00000 */
[----:B------:R-:W-:Y:S02]  /*0240*/  IMAD.MOV.U32 R2, RZ, RZ, R12 ;  /* 0x000000ffff027224 */ /* 0x000fe400078e000c */
[----:B------:R-:W-:-:S07]  /*0250*/  IMAD.MOV.U32 R3, RZ, RZ, R13 ;  /* 0x000000ffff037224 */ /* 0x000fce00078e000d */
.L_x_0:
[----:B------:R-:W-:Y:S01]  /*0260*/  DSETP.NEU.AND P0, PT, |R2|, +INF , PT ;  /* 0x7ff000000200742a */ /* 0x000fe20003f0d200 */
[----:B------:R-:W0:-:S13]  /*0270*/  LDCU.64 UR4, c[0x0][0x358] ;  /* 0x00006b00ff0477ac */ /* 0x000e1a0008000a00 */
[----:B------:R-:W-:Y:S01]  /*0280*/  @!P0 DMUL R6, RZ, R2 ;  /* 0x00000002ff068228 */ /* 0x000fe20000000000 */
[----:B------:R-:W-:Y:S01]  /*0290*/  @!P0 IMAD.MOV.U32 R0, RZ, RZ, 0x1 ;  /* 0x00000001ff008424 */ /* 0x000fe200078e00ff */
[----:B------:R-:W-:Y:S09]  /*02a0*/  @!P0 BRA `(.L_x_1) ;  /* 0x0000000000588947 */ /* 0x000ff20003800000 */
[----:B------:R-:W-:Y:S01]  /*02b0*/  UMOV UR6, 0x6dc9c883 ;  /* 0x6dc9c88300067882 */ /* 0x000fe20000000000 */
[----:B------:R-:W-:Y:S01]  /*02c0*/  UMOV UR7, 0x3fe45f30 ;  /* 0x3fe45f3000077882 */ /* 0x000fe20000000000 */
[C---:B------:R-:W-:Y:S02]  /*02d0*/  DSETP.GE.AND P0, PT, |R2|.reuse, 2.14748364800000000000e+09, PT ;  /* 0x41e000000200742a */ /* 0x040fe40003f06200 */
[----:B------:R-:W-:Y:S01]  /*02e0*/  DMUL R8, R2, UR6 ;  /* 0x0000000602087c28 */ /* 0x000fe20008000000 */
[----:B------:R-:W-:Y:S01]  /*02f0*/  UMOV UR6, 0x54442d18 ;  /* 0x54442d1800067882 */ /* 0x000fe20000000000 */
[----:B------:R-:W-:-:S04]  /*0300*/  UMOV UR7, 0x3ff921fb ;  /* 0x3ff921fb00077882 */ /* 0x000fc80000000000 */
[----:B------:R-:W1:Y:S08]  /*0310*/  F2I.F64 R0, R8 ;  /* 0x0000000800007311 */ /* 0x000e700000301100 */
[----:B-1----:R-:W1:Y:S02]  /*0320*/  I2F.F64 R6, R0 ;  /* 0x0000000000067312 */ /* 0x002e640000201c00 */
[----:B-1----:R-:W-:Y:S01]  /*0330*/  DFMA R10, R6, -UR6, R2 ;  /* 0x80000006060a7c2b */ /* 0x002fe20008000002 */
[----:B------:R-:W-:Y:S01]  /*0340*/  UMOV UR6, 0x33145c00 ;  /* 0x33145c0000067882 */ /* 0x000fe20000000000 */
[----:B------:R-:W-:-:S06]  /*0350*/  UMOV UR7, 0x3c91a626 ;  /* 0x3c91a62600077882 */ /* 0x000fcc0000000000 */
[----:B------:R-:W-:Y:S01]  /*0360*/  DFMA R10, R6, -UR6, R10 ;  /* 0x80000006060a7c2b */ /* 0x000fe2000800000a */
[----:B------:R-:W-:Y:S01]  /*0370*/  UMOV UR6, 0x252049c0 ;  /* 0x252049c000067882 */ /* 0x000fe20000000000 */
[----:B------:R-:W-:-:S06]  /*0380*/  UMOV UR7, 0x397b839a ;  /* 0x397b839a00077882 */ /* 0x000fcc0000000000 */
[----:B------:R-:W-:Y:S01]  /*0390*/  DFMA R6, R6, -UR6, R10 ;  /* 0x8000000606067c2b */ /* 0x000fe2000800000a */
[----:B------:R-:W-:Y:S10]  /*03a0*/  @!P0 BRA `(.L_x_2) ;  /* 0x0000000000148947 */ /* 0x000ff40003800000 */
[----:B------:R-:W-:Y:S01]  /*03b0*/  IMAD.MOV.U32 R8, RZ, RZ, R2 ;  /* 0x000000ffff087224 */ /* 0x000fe200078e0002 */
[----:B------:R-:W-:Y:S01]  /*03c0*/  MOV R0, 0x3f0 ;  /* 0x000003f000007802 */ /* 0x000fe20000000f00 */
[----:B------:R-:W-:-:S07]  /*03d0*/  IMAD.MOV.U32 R6, RZ, RZ, R3 ;  /* 0x000000ffff067224 */ /* 0x000fce00078e0003 */
[----:B0-----:R-:W-:Y:S05]  /*03e0*/  CALL.REL.NOINC `($_Z6rotatePcS_f$__internal_trig_reduction_slowpathd) ;  /* 0x0000000c00287944 */ /* 0x001fea0003c00000 */
[----:B------:R-:W-:-:S07]  /*03f0*/  IMAD.MOV.U32 R0, RZ, RZ, R10 ;  /* 0x000000ffff007224 */ /* 0x000fce00078e000a */
.L_x_2:
[----:B------:R-:W-:-:S07]  /*0400*/  VIADD R0, R0, 0x1 ;  /* 0x0000000100007836 */ /* 0x000fce0000000000 */
.L_x_1:
[----:B------:R-:W1:Y:S01]  /*0410*/  LDCU.64 UR6, c[0x4][0x8] ;  /* 0x01000100ff0677ac */ /* 0x000e620008000a00 */
[----:B------:R-:W-:-:S05]  /*0420*/  IMAD.SHL.U32 R8, R0, 0x40, RZ ;  /* 0x0000004000087824 */ /* 0x000fca00078e00ff */
[----:B------:R-:W-:-:S04]  /*0430*/  LOP3.LUT R8, R8, 0x40, RZ, 0xc0, !PT ;  /* 0x0000004008087812 */ /* 0x000fc800078ec0ff */
[----:B-1----:R-:W-:-:S05]  /*0440*/  IADD3 R22, P0, PT, R8, UR6, RZ ;  /* 0x0000000608167c10 */ /* 0x002fca000ff1e0ff */
[----:B------:R-:W-:-:S05]  /*0450*/  IMAD.X R23, RZ, RZ, UR7, P0 ;  /* 0x00000007ff177e24 */ /* 0x000fca00080e06ff */
[----:B0-----:R-:W2:Y:S04]  /*0460*/  LDG.E.128.CONSTANT R8, desc[UR4][R22.64] ;  /* 0x0000000416087981 */ /* 0x001ea8000c1e9d00 */
[----:B------:R-:W3:Y:S04]  /*0470*/  LDG.E.128.CONSTANT R12, desc[UR4][R22.64+0x10] ;  /* 0x00001004160c7981 */ /* 0x000ee8000c1e9d00 */
[----:B------:R-:W4:Y:S01]  /*0480*/  LDG.E.128.CONSTANT R16, desc[UR4][R22.64+0x20] ;  /* 0x0000200416107981 */ /* 0x000f22000c1e9d00 */
[----:B------:R-:W-:Y:S01]  /*0490*/  LOP3.LUT R20, R0, 0x1, RZ, 0xc0, !PT ;  /* 0x0000000100147812 */ /* 0x000fe200078ec0ff */
[----:B------:R-:W-:Y:S01]  /*04a0*/  IMAD.MOV.U32 R24, RZ, RZ, 0x20fd8164 ;  /* 0x20fd8164ff187424 */ /* 0x000fe200078e00ff */
[----:B------:R-:W-:Y:S01]  /*04b0*/  DSETP.NEU.AND P1, PT, |R2|, +INF , PT ;  /* 0x7ff000000200742a */ /* 0x000fe20003f2d200 */
[----:B------:R-:W-:Y:S01]  /*04c0*/  IMAD.MOV.U32 R25, RZ, RZ, 0x3da8ff83 ;  /* 0x3da8ff83ff197424 */ /* 0x000fe200078e00ff */
[----:B------:R-:W-:Y:S01]  /*04d0*/  ISETP.NE.U32.AND P0, PT, R20, 0x1, PT ;  /* 0x000000011400780c */ /* 0x000fe20003f05070 */
[----:B------:R-:W-:-:S03]  /*04e0*/  DMUL R20, R6, R6 ;  /* 0x0000000606147228 */ /* 0x000fc60000000000 */
[----:B------:R-:W-:Y:S02]  /*04f0*/  FSEL R24, R24, -8.06006814911005101289e+34, !P0 ;  /* 0xf9785eba18187808 */ /* 0x000fe40004000000 */
[----:B------:R-:W-:-:S06]  /*0500*/  FSEL R25, -R25, 0.11223486810922622681, !P0 ;  /* 0x3de5db6519197808 */ /* 0x000fcc0004000100 */
[----:B--2---:R-:W-:-:S08]  /*0510*/  DFMA R8, R20, R24, R8 ;  /* 0x000000181408722b */ /* 0x004fd00000000008 */
[----:B------:R-:W-:-:S08]  /*0520*/  DFMA R8, R20, R8, R10 ;  /* 0x000000081408722b */ /* 0x000fd0000000000a */
[----:B---3--:R-:W-:-:S08]  /*0530*/  DFMA R8, R20, R8, R12 ;  /* 0x000000081408722b */ /* 0x008fd0000000000c */
[----:B------:R-:W-:-:S08]  /*0540*/  DFMA R8, R20, R8, R14 ;  /* 0x000000081408722b */ /* 0x000fd0000000000e */
[----:B----4-:R-:W-:-:S08]  /*0550*/  DFMA R8, R20, R8, R16 ;  /* 0x000000081408722b */ /* 0x010fd00000000010 */
[----:B------:R-:W-:-:S08]  /*0560*/  DFMA R8, R20, R8, R18 ;  /* 0x000000081408722b */ /* 0x000fd00000000012 */
[----:B------:R-:W-:Y:S02]  /*0570*/  DFMA R6, R8, R6, R6 ;  /* 0x000000060806722b */ /* 0x000fe40000000006 */
[----:B------:R-:W-:-:S10]  /*0580*/  DFMA R8, R20, R8, 1 ;  /* 0x3ff000001408742b */ /* 0x000fd40000000008 */
[----:B------:R-:W-:Y:S02]  /*0590*/  FSEL R10, R8, R6, !P0 ;  /* 0x00000006080a7208 */ /* 0x000fe40004000000 */
[----:B------:R-:W-:Y:S01]  /*05a0*/  FSEL R11, R9, R7, !P0 ;  /* 0x00000007090b7208 */ /* 0x000fe20004000000 */
[----:B------:R-:W-:Y:S01]  /*05b0*/  @!P1 DMUL R6, RZ, R2 ;  /* 0x00000002ff069228 */ /* 0x000fe20000000000 */
[----:B------:R-:W-:Y:S01]  /*05c0*/  LOP3.LUT P0, RZ, R0, 0x2, RZ, 0xc0, !PT ;  /* 0x0000000200ff7812 */ /* 0x000fe2000780c0ff */
[----:B------:R-:W-:-:S03]  /*05d0*/  @!P1 IMAD.MOV.U32 R0, RZ, RZ, RZ ;  /* 0x000000ffff009224 */ /* 0x000fc600078e00ff */
[----:B------:R-:W-:-:S10]  /*05e0*/  DADD R8, RZ, -R10 ;  /* 0x00000000ff087229 */ /* 0x000fd4000000080a */
[----:B------:R-:W-:Y:S02]  /*05f0*/  FSEL R12, R10, R8, !P0 ;  /* 0x000000080a0c7208 */ /* 0x000fe40004000000 */
[----:B------:R-:W-:Y:S01]  /*0600*/  FSEL R13, R11, R9, !P0 ;  /* 0x000000090b0d7208 */ /* 0x000fe20004000000 */
[----:B------:R-:W-:Y:S06]  /*0610*/  @!P1 BRA `(.L_x_3) ;  /* 0x0000000000549947 */ /* 0x000fec0003800000 */
[----:B------:R-:W-:Y:S01]  /*0620*/  UMOV UR6, 0x6dc9c883 ;  /* 0x6dc9c88300067882 */ /* 0x000fe20000000000 */
[----:B------:R-:W-:Y:S01]  /*0630*/  UMOV UR7, 0x3fe45f30 ;  /* 0x3fe45f3000077882 */ /* 0x000fe20000000000 */
[C---:B------:R-:W-:Y:S02]  /*0640*/  DSETP.GE.AND P0, PT, |R2|.reuse, 2.14748364800000000000e+09, PT ;  /* 0x41e000000200742a */ /* 0x040fe40003f06200 */
[----:B------:R-:W-:Y:S01]  /*0650*/  DMUL R8, R2, UR6 ;  /* 0x0000000602087c28 */ /* 0x000fe20008000000 */
[----:B------:R-:W-:Y:S01]  /*0660*/  UMOV UR6, 0x54442d18 ;  /* 0x54442d1800067882 */ /* 0x000fe20000000000 */
[----:B------:R-:W-:-:S04]  /*0670*/  UMOV UR7, 0x3ff921fb ;  /* 0x3ff921fb00077882 */ /* 0x000fc80000000000 */
[----:B------:R-:W0:Y:S08]  /*0680*/  F2I.F64 R0, R8 ;  /* 0x0000000800007311 */ /* 0x000e300000301100 */
[----:B0-----:R-:W0:Y:S02]  /*0690*/  I2F.F64 R6, R0 ;  /* 0x0000000000067312 */ /* 0x001e240000201c00 */
[----:B0-----:R-:W-:Y:S01]  /*06a0*/  DFMA R10, R6, -UR6, R2 ;  /* 0x80000006060a7c2b */ /* 0x001fe20008000002 */
        /* <DEDUP_REMOVED lines=10> */
[----:B------:R-:W-:Y:S05]  /*0750*/  CALL.REL.NOINC `($_Z6rotatePcS_f$__internal_trig_reduction_slowpathd) ;  /* 0x00000008004c7944 */ /* 0x000fea0003c00000 */
[----:B------:R-:W-:-:S07]  /*0760*/  IMAD.MOV.U32 R0, RZ, RZ, R10 ;  /* 0x000000ffff007224 */ /* 0x000fce00078e000a */
.L_x_3:
[----:B------:R-:W0:Y:S01]  /*0770*/  LDCU.64 UR6, c[0x4][0x8] ;  /* 0x01000100ff0677ac */ /* 0x000e220008000a00 */
[----:B------:R-:W-:-:S05]  /*0780*/  IMAD.SHL.U32 R2, R0, 0x40, RZ ;  /* 0x0000004000027824 */ /* 0x000fca00078e00ff */
[----:B------:R-:W-:-:S04]  /*0790*/  LOP3.LUT R2, R2, 0x40, RZ, 0xc0, !PT ;  /* 0x0000004002027812 */ /* 0x000fc800078ec0ff */
[----:B0-----:R-:W-:-:S05]  /*07a0*/  IADD3 R14, P0, PT, R2, UR6, RZ ;  /* 0x00000006020e7c10 */ /* 0x001fca000ff1e0ff */
[----:B------:R-:W-:-:S05]  /*07b0*/  IMAD.X R15, RZ, RZ, UR7, P0 ;  /* 0x00000007ff0f7e24 */ /* 0x000fca00080e06ff */
[----:B------:R-:W2:Y:S04]  /*07c0*/  LDG.E.128.CONSTANT R8, desc[UR4][R14.64] ;  /* 0x000000040e087981 */ /* 0x000ea8000c1e9d00 */
[----:B------:R-:W3:Y:S04]  /*07d0*/  LDG.E.128.CONSTANT R16, desc[UR4][R14.64+0x10] ;  /* 0x000010040e107981 */ /* 0x000ee8000c1e9d00 */
[----:B------:R0:W4:Y:S01]  /*07e0*/  LDG.E.128.CONSTANT R20, desc[UR4][R14.64+0x20] ;  /* 0x000020040e147981 */ /* 0x000122000c1e9d00 */
[----:B------:R-:W-:Y:S01]  /*07f0*/  LOP3.LUT R2, R0, 0x1, RZ, 0xc0, !PT ;  /* 0x0000000100027812 */ /* 0x000fe200078ec0ff */
[----:B------:R-:W-:-:S02]  /*0800*/  IMAD.MOV.U32 R24, RZ, RZ, 0x20fd8164 ;  /* 0x20fd8164ff187424 */ /* 0x000fc400078e00ff */
[----:B------:R-:W-:Y:S01]  /*0810*/  IMAD.MOV.U32 R25, RZ, RZ, 0x3da8ff83 ;  /* 0x3da8ff83ff197424 */ /* 0x000fe200078e00ff */
[----:B------:R-:W-:Y:S01]  /*0820*/  ISETP.NE.U32.AND P0, PT, R2, 0x1, PT ;  /* 0x000000010200780c */ /* 0x000fe20003f05070 */
[----:B------:R-:W-:-:S03]  /*0830*/  DMUL R2, R6, R6 ;  /* 0x0000000606027228 */ /* 0x000fc60000000000 */
[----:B------:R-:W-:Y:S01]  /*0840*/  FSEL R24, R24, -8.06006814911005101289e+34, !P0 ;  /* 0xf9785eba18187808 */ /* 0x000fe20004000000 */
[----:B0-----:R-:W-:Y:S01]  /*0850*/  VIADD R14, R4, 0xffffffe0 ;  /* 0xffffffe0040e7836 */ /* 0x001fe20000000000 */
        /* <DEDUP_REMOVED lines=9> */
[----:B------:R-:W-:Y:S01]  /*08f0*/  FSEL R10, R2, R6, !P0 ;  /* 0x00000006020a7208 */ /* 0x000fe20004000000 */
[----:B------:R-:W-:Y:S01]  /*0900*/  VIADD R2, R5, 0xffffffe0 ;  /* 0xffffffe005027836 */ /* 0x000fe20000000000 */
[----:B------:R-:W-:Y:S02]  /*0910*/  FSEL R11, R3, R7, !P0 ;  /* 0x00000007030b7208 */ /* 0x000fe40004000000 */
[----:B------:R-:W0:Y:S01]  /*0920*/  I2F.F64 R6, R14 ;  /* 0x0000000e00067312 */ /* 0x000e220000201c00 */
[----:B------:R-:W-:-:S03]  /*0930*/  LOP3.LUT P0, RZ, R0, 0x2, RZ, 0xc0, !PT ;  /* 0x0000000200ff7812 */ /* 0x000fc6000780c0ff */
[----:B------:R-:W-:-:S04]  /*0940*/  DADD R8, RZ, -R10 ;  /* 0x00000000ff087229 */ /* 0x000fc8000000080a */
[----:B------:R-:W1:Y:S06]  /*0950*/  I2F.F64 R2, R2 ;  /* 0x0000000200027312 */ /* 0x000e6c0000201c00 */
[----:B------:R-:W-:Y:S02]  /*0960*/  FSEL R8, R10, R8, !P0 ;  /* 0x000000080a087208 */ /* 0x000fe40004000000 */
[----:B------:R-:W-:-:S06]  /*0970*/  FSEL R9, R11, R9, !P0 ;  /* 0x000000090b097208 */ /* 0x000fcc0004000000 */
[-C--:B0-----:R-:W-:Y:S02]  /*0980*/  DMUL R10, R6, R8.reuse ;  /* 0x00000008060a7228 */ /* 0x081fe40000000000 */
[----:B-1----:R-:W-:-:S06]  /*0990*/  DMUL R8, R2, R8 ;  /* 0x0000000802087228 */ /* 0x002fcc0000000000 */
[C---:B------:R-:W-:Y:S02]  /*09a0*/  DFMA R10, R12.reuse, R2, -R10 ;  /* 0x000000020c0a722b */ /* 0x040fe4000000080a */
[----:B------:R-:W-:Y:S01]  /*09b0*/  DFMA R8, R12, R6, R8 ;  /* 0x000000060c08722b */ /* 0x000fe20000000008 */
[----:B------:R-:W-:-:S07]  /*09c0*/  IMAD.MOV.U32 R7, RZ, RZ, 0x3f000000 ;  /* 0x3f000000ff077424 */ /* 0x000fce00078e00ff */
[----:B------:R-:W-:Y:S01]  /*09d0*/  SHF.R.U32.HI R3, RZ, 0x1f, R11 ;  /* 0x0000001fff037819 */ /* 0x000fe2000001160b */
[----:B------:R-:W0:Y:S01]  /*09e0*/  F2F.F32.F64 R10, R10 ;  /* 0x0000000a000a7310 */ /* 0x000e220000301000 */
[----:B------:R-:W-:Y:S02]  /*09f0*/  SHF.R.U32.HI R0, RZ, 0x1f, R9 ;  /* 0x0000001fff007819 */ /* 0x000fe40000011609 */
[----:B------:R-:W-:Y:S02]  /*0a00*/  LOP3.LUT R2, R3, 0x1, RZ, 0xc0, !PT ;  /* 0x0000000103027812 */ /* 0x000fe400078ec0ff */
[----:B------:R-:W-:Y:S02]  /*0a10*/  LOP3.LUT R0, R0, 0x1, RZ, 0xc0, !PT ;  /* 0x0000000100007812 */ /* 0x000fe400078ec0ff */
[----:B------:R-:W-:Y:S01]  /*0a20*/  ISETP.NE.U32.AND P0, PT, R2, 0x1, PT ;  /* 0x000000010200780c */ /* 0x000fe20003f05070 */
[----:B------:R-:W1:Y:S01]  /*0a30*/  F2F.F32.F64 R8, R8 ;  /* 0x0000000800087310 */ /* 0x000e620000301000 */
[----:B------:R-:W-:-:S02]  /*0a40*/  ISETP.NE.U32.AND P1, PT, R0, 0x1, PT ;  /* 0x000000010000780c */ /* 0x000fc40003f25070 */
[----:B------:R-:W-:Y:S02]  /*0a50*/  ISETP.NE.U32.AND.EX P0, PT, RZ, RZ, PT, P0 ;  /* 0x000000ffff00720c */ /* 0x000fe40003f05100 */
[----:B------:R-:W-:Y:S02]  /*0a60*/  ISETP.NE.U32.AND.EX P1, PT, RZ, RZ, PT, P1 ;  /* 0x000000ffff00720c */ /* 0x000fe40003f25110 */
[C---:B------:R-:W-:Y:S02]  /*0a70*/  FSEL R3, -R7.reuse, 0.5, !P0 ;  /* 0x3f00000007037808 */ /* 0x040fe40004000100 */
[----:B------:R-:W-:-:S03]  /*0a80*/  FSEL R7, -R7, 0.5, !P1 ;  /* 0x3f00000007077808 */ /* 0x000fc60004800100 */
[----:B0-----:R-:W-:Y:S02]  /*0a90*/  FADD.RZ R3, R10, R3 ;  /* 0x000000030a037221 */ /* 0x001fe4000000c000 */
[----:B-1----:R-:W-:-:S04]  /*0aa0*/  FADD.RZ R7, R8, R7 ;  /* 0x0000000708077221 */ /* 0x002fc8000000c000 */
[----:B------:R-:W0:Y:S08]  /*0ab0*/  F2I.TRUNC.NTZ R3, R3 ;  /* 0x0000000300037305 */ /* 0x000e30000020f100 */
[----:B------:R-:W1:Y:S01]  /*0ac0*/  F2I.TRUNC.NTZ R7, R7 ;  /* 0x0000000700077305 */ /* 0x000e62000020f100 */
[----:B0-----:R-:W-:Y:S02]  /*0ad0*/  VIADD R6, R3, 0x20 ;  /* 0x0000002003067836 */ /* 0x001fe40000000000 */
[----:B-1----:R-:W-:-:S05]  /*0ae0*/  VIADD R9, R7, 0x20 ;  /* 0x0000002007097836 */ /* 0x002fca0000000000 */
[----:B------:R-:W-:-:S04]  /*0af0*/  VIMNMX.U32 R0, PT, PT, R6, R9, !PT ;  /* 0x0000000906007248 */ /* 0x000fc80007fe0000 */
[----:B------:R-:W-:-:S13]  /*0b00*/  ISETP.GT.U32.AND P0, PT, R0, 0x3f, PT ;  /* 0x0000003f0000780c */ /* 0x000fda0003f04070 */
[----:B------:R-:W-:Y:S05]  /*0b10*/  @P0 EXIT ;  /* 0x000000000000094d */ /* 0x000fea0003800000 */
[----:B------:R-:W0:Y:S01]  /*0b20*/  LDCU.128 UR8, c[0x0][0x380] ;  /* 0x00007000ff0877ac */ /* 0x000e220008000c00 */
[----:B------:R-:W-:-:S05]  /*0b30*/  IMAD R4, R5, 0x40, R4 ;  /* 0x0000004005047824 */ /* 0x000fca00078e0204 */
[----:B0-----:R-:W-:-:S04]  /*0b40*/  IADD3 R2, P0, PT, R4, UR8, RZ ;  /* 0x0000000804027c10 */ /* 0x001fc8000ff1e0ff */
[----:B------:R-:W-:-:S06]  /*0b50*/  LEA.HI.X.SX32 R3, R4, UR9, 0x1, P0 ;  /* 0x0000000904037c11 */ /* 0x000fcc00080f0eff */
[----:B------:R-:W2:Y:S01]  /*0b60*/  LDG.E.U8 R3, desc[UR4][R2.64] ;  /* 0x0000000402037981 */ /* 0x000ea2000c1e1100 */
[----:B------:R-:W-:-:S05]  /*0b70*/  IMAD R4, R6, 0x40, R9 ;  /* 0x0000004006047824 */ /* 0x000fca00078e0209 */
[----:B------:R-:W-:-:S05]  /*0b80*/  IADD3 R4, P0, PT, R4, UR10, RZ ;  /* 0x0000000a04047c10 */ /* 0x000fca000ff1e0ff */
[----:B------:R-:W-:-:S05]  /*0b90*/  IMAD.X R5, RZ, RZ, UR11, P0 ;  /* 0x0000000bff057e24 */ /* 0x000fca00080e06ff */
[----:B--2---:R-:W-:Y:S01]  /*0ba0*/  STG.E.U8 desc[UR4][R4.64], R3 ;  /* 0x0000000304007986 */ /* 0x004fe2000c101104 */
[----:B------:R-:W-:Y:S05]  /*0bb0*/  EXIT ;  /* 0x000000000000794d */ /* 0x000fea0003800000 */
        .weak           $__internal_0_$__cuda_sm20_div_rn_f64_full
        .type           $__internal_0_$__cuda_sm20_div_rn_f64_full,@function
        .size           $__internal_0_$__cuda_sm20_div_rn_f64_full,($_Z6rotatePcS_f$__internal_trig_reduction_slowpathd - $__internal_0_$__cuda_sm20_div_rn_f64_full)
$__internal_0_$__cuda_sm20_div_rn_f64_full:
[----:B------:R-:W-:Y:S01]  /*0bc0*/  IMAD.MOV.U32 R3, RZ, RZ, 0x3ff68000 ;  /* 0x3ff68000ff037424 */ /* 0x000fe200078e00ff */
[C---:B------:R-:W-:Y:S01]  /*0bd0*/  FSETP.GEU.AND P1, PT, |R7|.reuse, 1.469367938527859385e-39, PT ;  /* 0x001000000700780b */ /* 0x040fe20003f2e200 */
[----:B------:R-:W-:Y:S01]  /*0be0*/  IMAD.MOV.U32 R2, RZ, RZ, 0x0 ;  /* 0x00000000ff027424 */ /* 0x000fe200078e00ff */
[----:B------:R-:W-:Y:S01]  /*0bf0*/  LOP3.LUT R12, R7, 0x7ff00000, RZ, 0xc0, !PT ;  /* 0x7ff00000070c7812 */ /* 0x000fe200078ec0ff */
[----:B------:R-:W0:Y:S01]  /*0c00*/  MUFU.RCP64H R9, R3 ;  /* 0x0000000300097308 */ /* 0x000e220000001800 */
[----:B------:R-:W-:Y:S02]  /*0c10*/  IMAD.MOV.U32 R8, RZ, RZ, 0x1 ;  /* 0x00000001ff087424 */ /* 0x000fe400078e00ff */
[----:B------:R-:W-:Y:S01]  /*0c20*/  IMAD.MOV.U32 R13, RZ, RZ, 0x1ca00000 ;  /* 0x1ca00000ff0d7424 */ /* 0x000fe200078e00ff */
[----:B------:R-:W-:Y:S01]  /*0c30*/  ISETP.GE.U32.AND P0, PT, R12, 0x40600000, PT ;  /* 0x406000000c00780c */ /* 0x000fe20003f06070 */
[----:B------:R-:W-:Y:S02]  /*0c40*/  IMAD.MOV.U32 R18, RZ, RZ, R12 ;  /* 0x000000ffff127224 */ /* 0x000fe400078e000c */
[----:B------:R-:W-:Y:S01]  /*0c50*/  IMAD.MOV.U32 R19, RZ, RZ, 0x40600000 ;  /* 0x40600000ff137424 */ /* 0x000fe200078e00ff */
[----:B------:R-:W-:-:S03]  /*0c60*/  SEL R13, R13, 0x63400000, !P0 ;  /* 0x634000000d0d7807 */ /* 0x000fc60004000000 */
[----:B------:R-:W-:Y:S01]  /*0c70*/  VIADD R21, R19, 0xffffffff ;  /* 0xffffffff13157836 */ /* 0x000fe20000000000 */
[----:B0-----:R-:W-:-:S08]  /*0c80*/  DFMA R10, R8, -R2, 1 ;  /* 0x3ff00000080a742b */ /* 0x001fd00000000802 */
[----:B------:R-:W-:-:S08]  /*0c90*/  DFMA R10, R10, R10, R10 ;  /* 0x0000000a0a0a722b */ /* 0x000fd0000000000a */
[----:B------:R-:W-:Y:S01]  /*0ca0*/  DFMA R14, R8, R10, R8 ;  /* 0x0000000a080e722b */ /* 0x000fe20000000008 */
[C-C-:B------:R-:W-:Y:S01]  /*0cb0*/  @!P1 LOP3.LUT R10, R13.reuse, 0x80000000, R7.reuse, 0xf8, !PT ;  /* 0x800000000d0a9812 */ /* 0x140fe200078ef807 */
[----:B------:R-:W-:Y:S01]  /*0cc0*/  IMAD.MOV.U32 R8, RZ, RZ, R6 ;  /* 0x000000ffff087224 */ /* 0x000fe200078e0006 */
[----:B------:R-:W-:Y:S02]  /*0cd0*/  LOP3.LUT R9, R13, 0x800fffff, R7, 0xf8, !PT ;  /* 0x800fffff0d097812 */ /* 0x000fe400078ef807 */
[----:B------:R-:W-:Y:S01]  /*0ce0*/  @!P1 LOP3.LUT R11, R10, 0x100000, RZ, 0xfc, !PT ;  /* 0x001000000a0b9812 */ /* 0x000fe200078efcff */
[----:B------:R-:W-:Y:S02]  /*0cf0*/  @!P1 IMAD.MOV.U32 R10, RZ, RZ, RZ ;  /* 0x000000ffff0a9224 */ /* 0x000fe400078e00ff */
[----:B------:R-:W-:-:S04]  /*0d00*/  DFMA R16, R14, -R2, 1 ;  /* 0x3ff000000e10742b */ /* 0x000fc80000000802 */
[----:B------:R-:W-:-:S04]  /*0d10*/  @!P1 DFMA R8, R8, 2, -R10 ;  /* 0x400000000808982b */ /* 0x000fc8000000080a */
[----:B------:R-:W-:-:S06]  /*0d20*/  DFMA R10, R14, R16, R14 ;  /* 0x000000100e0a722b */ /* 0x000fcc000000000e */
[----:B------:R-:W-:Y:S02]  /*0d30*/  @!P1 LOP3.LUT R18, R9, 0x7ff00000, RZ, 0xc0, !PT ;  /* 0x7ff0000009129812 */ /* 0x000fe400078ec0ff */
[----:B------:R-:W-:-:S03]  /*0d40*/  DMUL R16, R10, R8 ;  /* 0x000000080a107228 */ /* 0x000fc60000000000 */
[----:B------:R-:W-:-:S05]  /*0d50*/  VIADD R20, R18, 0xffffffff ;  /* 0xffffffff12147836 */ /* 0x000fca0000000000 */
[----:B------:R-:W-:Y:S01]  /*0d60*/  DFMA R14, R16, -R2, R8 ;  /* 0x80000002100e722b */ /* 0x000fe20000000008 */
[----:B------:R-:W-:-:S04]  /*0d70*/  ISETP.GT.U32.AND P0, PT, R20, 0x7feffffe, PT ;  /* 0x7feffffe1400780c */ /* 0x000fc80003f04070 */
[----:B------:R-:W-:-:S03]  /*0d80*/  ISETP.GT.U32.OR P0, PT, R21, 0x7feffffe, P0 ;  /* 0x7feffffe1500780c */ /* 0x000fc60000704470 */
[----:B------:R-:W-:-:S10]  /*0d90*/  DFMA R10, R10, R14, R16 ;  /* 0x0000000e0a0a722b */ /* 0x000fd40000000010 */
[----:B------:R-:W-:Y:S05]  /*0da0*/  @P0 BRA `(.L_x_4) ;  /* 0x0000000000680947 */ /* 0x000fea0003800000 */
[----:B------:R-:W-:Y:S02]  /*0db0*/  IMAD.MOV.U32 R7, RZ, RZ, 0x40600000 ;  /* 0x40600000ff077424 */ /* 0x000fe400078e00ff */
[----:B------:R-:W-:-:S03]  /*0dc0*/  IMAD.MOV.U32 R6, RZ, RZ, RZ ;  /* 0x000000ffff067224 */ /* 0x000fc600078e00ff */
[----:B------:R-:W-:-:S04]  /*0dd0*/  VIADDMNMX R12, R12, -R7, 0xb9600000, !PT ;  /* 0xb96000000c0c7446 */ /* 0x000fc80007800907 */
[----:B------:R-:W-:-:S05]  /*0de0*/  VIMNMX R12, PT, PT, R12, 0x46a00000, PT ;  /* 0x46a000000c0c7848 */ /* 0x000fca0003fe0100 */
[----:B------:R-:W-:-:S04]  /*0df0*/  IMAD.IADD R14, R12, 0x1, -R13 ;  /* 0x000000010c0e7824 */ /* 0x000fc800078e0a0d */
[----:B------:R-:W-:-:S06]  /*0e00*/  VIADD R7, R14, 0x7fe00000 ;  /* 0x7fe000000e077836 */ /* 0x000fcc0000000000 */
[----:B------:R-:W-:-:S10]  /*0e10*/  DMUL R12, R10, R6 ;  /* 0x000000060a0c7228 */ /* 0x000fd40000000000 */
[----:B------:R-:W-:-:S13]  /*0e20*/  FSETP.GTU.AND P0, PT, |R13|, 1.469367938527859385e-39, PT ;  /* 0x001000000d00780b */ /* 0x000fda0003f0c200 */
[----:B------:R-:W-:Y:S05]  /*0e30*/  @P0 BRA `(.L_x_5) ;  /* 0x0000000000880947 */ /* 0x000fea0003800000 */
[----:B------:R-:W-:Y:S01]  /*0e40*/  DFMA R2, R10, -R2, R8 ;  /* 0x800000020a02722b */ /* 0x000fe20000000008 */
[----:B------:R-:W-:-:S09]  /*0e50*/  IMAD.MOV.U32 R6, RZ, RZ, RZ ;  /* 0x000000ffff067224 */ /* 0x000fd200078e00ff */
[C---:B------:R-:W-:Y:S02]  /*0e60*/  FSETP.NEU.AND P0, PT, R3.reuse, RZ, PT ;  /* 0x000000ff0300720b */ /* 0x040fe40003f0d000 */
[----:B------:R-:W-:-:S04]  /*0e70*/  LOP3.LUT R2, R3, 0x40668000, RZ, 0x3c, !PT ;  /* 0x4066800003027812 */ /* 0x000fc800078e3cff */
[----:B------:R-:W-:-:S04]  /*0e80*/  LOP3.LUT R9, R2, 0x80000000, RZ, 0xc0, !PT ;  /* 0x8000000002097812 */ /* 0x000fc800078ec0ff */
[----:B------:R-:W-:-:S03]  /*0e90*/  LOP3.LUT R7, R9, R7, RZ, 0xfc, !PT ;  /* 0x0000000709077212 */ /* 0x000fc600078efcff */
[----:B------:R-:W-:Y:S05]  /*0ea0*/  @!P0 BRA `(.L_x_5) ;  /* 0x00000000006c8947 */ /* 0x000fea0003800000 */
[----:B------:R-:W-:Y:S01]  /*0eb0*/  IMAD.MOV R3, RZ, RZ, -R14 ;  /* 0x000000ffff037224 */ /* 0x000fe200078e0a0e */
[----:B------:R-:W-:Y:S01]  /*0ec0*/  DMUL.RP R6, R10, R6 ;  /* 0x000000060a067228 */ /* 0x000fe20000008000 */
[----:B------:R-:W-:-:S06]  /*0ed0*/  IMAD.MOV.U32 R2, RZ, RZ, RZ ;  /* 0x000000ffff027224 */ /* 0x000fcc00078e00ff */
[----:B------:R-:W-:-:S03]  /*0ee0*/  DFMA R2, R12, -R2, R10 ;  /* 0x800000020c02722b */ /* 0x000fc6000000000a */
[----:B------:R-:W-:-:S03]  /*0ef0*/  LOP3.LUT R9, R7, R9, RZ, 0x3c, !PT ;  /* 0x0000000907097212 */ /* 0x000fc600078e3cff */
[----:B------:R-:W-:-:S04]  /*0f00*/  IADD3 R2, PT, PT, -R14, -0x43300000, RZ ;  /* 0xbcd000000e027810 */ /* 0x000fc80007ffe1ff */
[----:B------:R-:W-:-:S04]  /*0f10*/  FSETP.NEU.AND P0, PT, |R3|, R2, PT ;  /* 0x000000020300720b */ /* 0x000fc80003f0d200 */
[----:B------:R-:W-:Y:S02]  /*0f20*/  FSEL R12, R6, R12, !P0 ;  /* 0x0000000c060c7208 */ /* 0x000fe40004000000 */
[----:B------:R-:W-:Y:S01]  /*0f30*/  FSEL R13, R9, R13, !P0 ;  /* 0x0000000d090d7208 */ /* 0x000fe20004000000 */
[----:B------:R-:W-:Y:S06]  /*0f40*/  BRA `(.L_x_5) ;  /* 0x0000000000447947 */ /* 0x000fec0003800000 */
.L_x_4:
[----:B------:R-:W-:-:S14]  /*0f50*/  DSETP.NAN.AND P0, PT, R6, R6, PT ;  /* 0x000000060600722a */ /* 0x000fdc0003f08000 */
[----:B------:R-:W-:Y:S05]  /*0f60*/  @P0 BRA `(.L_x_6) ;  /* 0x0000000000340947 */ /* 0x000fea0003800000 */
[----:B------:R-:W-:Y:S01]  /*0f70*/  ISETP.NE.AND P0, PT, R18, R19, PT ;  /* 0x000000131200720c */ /* 0x000fe20003f05270 */
[----:B------:R-:W-:Y:S02]  /*0f80*/  IMAD.MOV.U32 R12, RZ, RZ, 0x0 ;  /* 0x00000000ff0c7424 */ /* 0x000fe400078e00ff */
[----:B------:R-:W-:-:S10]  /*0f90*/  IMAD.MOV.U32 R13, RZ, RZ, -0x80000 ;  /* 0xfff80000ff0d7424 */ /* 0x000fd400078e00ff */
[----:B------:R-:W-:Y:S05]  /*0fa0*/  @!P0 BRA `(.L_x_5) ;  /* 0x00000000002c8947 */ /* 0x000fea0003800000 */
[----:B------:R-:W-:Y:S02]  /*0fb0*/  ISETP.NE.AND P0, PT, R18, 0x7ff00000, PT ;  /* 0x7ff000001200780c */ /* 0x000fe40003f05270 */
[----:B------:R-:W-:Y:S02]  /*0fc0*/  LOP3.LUT R6, R7, 0x40668000, RZ, 0x3c, !PT ;  /* 0x4066800007067812 */ /* 0x000fe400078e3cff */
[----:B------:R-:W-:Y:S02]  /*0fd0*/  ISETP.EQ.OR P0, PT, R19, RZ, !P0 ;  /* 0x000000ff1300720c */ /* 0x000fe40004702670 */
[----:B------:R-:W-:-:S11]  /*0fe0*/  LOP3.LUT R13, R6, 0x80000000, RZ, 0xc0, !PT ;  /* 0x80000000060d7812 */ /* 0x000fd600078ec0ff */
[----:B------:R-:W-:Y:S01]  /*0ff0*/  @P0 LOP3.LUT R2, R13, 0x7ff00000, RZ, 0xfc, !PT ;  /* 0x7ff000000d020812 */ /* 0x000fe200078efcff */
[----:B------:R-:W-:Y:S02]  /*1000*/  @!P0 IMAD.MOV.U32 R12, RZ, RZ, RZ ;  /* 0x000000ffff0c8224 */ /* 0x000fe400078e00ff */
[----:B------:R-:W-:Y:S02]  /*1010*/  @P0 IMAD.MOV.U32 R12, RZ, RZ, RZ ;  /* 0x000000ffff0c0224 */ /* 0x000fe400078e00ff */
[----:B------:R-:W-:Y:S01]  /*1020*/  @P0 IMAD.MOV.U32 R13, RZ, RZ, R2 ;  /* 0x000000ffff0d0224 */ /* 0x000fe200078e0002 */
[----:B------:R-:W-:Y:S06]  /*1030*/  BRA `(.L_x_5) ;  /* 0x0000000000087947 */ /* 0x000fec0003800000 */
.L_x_6:
[----:B------:R-:W-:Y:S01]  /*1040*/  LOP3.LUT R13, R7, 0x80000, RZ, 0xfc, !PT ;  /* 0x00080000070d7812 */ /* 0x000fe200078efcff */
[----:B------:R-:W-:-:S07]  /*1050*/  IMAD.MOV.U32 R12, RZ, RZ, R6 ;  /* 0x000000ffff0c7224 */ /* 0x000fce00078e0006 */
.L_x_5:
[----:B------:R-:W-:Y:S02]  /*1060*/  IMAD.MOV.U32 R2, RZ, RZ, R0 ;  /* 0x000000ffff027224 */ /* 0x000fe400078e0000 */
[----:B------:R-:W-:-:S04]  /*1070*/  IMAD.MOV.U32 R3, RZ, RZ, 0x0 ;  /* 0x00000000ff037424 */ /* 0x000fc800078e00ff */
[----:B------:R-:W-:Y:S05]  /*1080*/  RET.REL.NODEC R2 `(_Z6rotatePcS_f) ;  /* 0xffffffec02dc7950 */ /* 0x000fea0003c3ffff */
        .type           $_Z6rotatePcS_f$__internal_trig_reduction_slowpathd,@function
        .size           $_Z6rotatePcS_f$__internal_trig_reduction_slowpathd,(.L_x_13 - $_Z6rotatePcS_f$__internal_trig_reduction_slowpathd)
$_Z6rotatePcS_f$__internal_trig_reduction_slowpathd:
[----:B------:R-:W-:Y:S01]  /*1090*/  SHF.R.U32.HI R7, RZ, 0x14, R6 ;  /* 0x00000014ff077819 */ /* 0x000fe20000011606 */
[----:B------:R-:W-:Y:S02]  /*10a0*/  IMAD.MOV.U32 R11, RZ, RZ, R8 ;  /* 0x000000ffff0b7224 */ /* 0x000fe400078e0008 */
[----:B------:R-:W-:Y:S01]  /*10b0*/  IMAD.MOV.U32 R8, RZ, RZ, RZ ;  /* 0x000000ffff087224 */ /* 0x000fe200078e00ff */
[----:B------:R-:W-:-:S04]  /*10c0*/  LOP3.LUT R9, R7, 0x7ff, RZ, 0xc0, !PT ;  /* 0x000007ff07097812 */ /* 0x000fc800078ec0ff */
[----:B------:R-:W-:-:S13]  /*10d0*/  ISETP.NE.AND P0, PT, R9, 0x7ff, PT ;  /* 0x000007ff0900780c */ /* 0x000fda0003f05270 */
[----:B------:R-:W-:Y:S05]  /*10e0*/  @!P0 BRA `(.L_x_7) ;  /* 0x00000008002c8947 */ /* 0x000fea0003800000 */
[----:B------:R-:W-:Y:S01]  /*10f0*/  VIADD R9, R9, 0xfffffc00 ;  /* 0xfffffc0009097836 */ /* 0x000fe20000000000 */
[----:B------:R-:W-:-:S04]  /*1100*/  CS2R R14, SRZ ;  /* 0x00000000000e7805 */ /* 0x000fc8000001ff00 */
[----:B------:R-:W-:Y:S02]  /*1110*/  SHF.R.U32.HI R8, RZ, 0x6, R9 ;  /* 0x00000006ff087819 */ /* 0x000fe40000011609 */
[----:B------:R-:W-:Y:S02]  /*1120*/  ISETP.GE.U32.AND P0, PT, R9, 0x80, PT ;  /* 0x000000800900780c */ /* 0x000fe40003f06070 */
[C---:B------:R-:W-:Y:S02]  /*1130*/  IADD3 R9, PT, PT, -R8.reuse, 0x13, RZ ;  /* 0x0000001308097810 */ /* 0x040fe40007ffe1ff */
[----:B------:R-:W-:Y:S02]  /*1140*/  IADD3 R21, PT, PT, -R8, 0xf, RZ ;  /* 0x0000000f08157810 */ /* 0x000fe40007ffe1ff */
[----:B------:R-:W-:-:S04]  /*1150*/  SEL R9, R9, 0x12, P0 ;  /* 0x0000001209097807 */ /* 0x000fc80000000000 */
[----:B------:R-:W-:-:S13]  /*1160*/  ISETP.GE.AND P0, PT, R21, R9, PT ;  /* 0x000000091500720c */ /* 0x000fda0003f06270 */
[----:B------:R-:W-:Y:S05]  /*1170*/  @P0 BRA `(.L_x_8) ;  /* 0x00000000008c0947 */ /* 0x000fea0003800000 */
[C---:B------:R-:W-:Y:S01]  /*1180*/  SHF.L.U64.HI R10, R11.reuse, 0xb, R6 ;  /* 0x0000000b0b0a7819 */ /* 0x040fe20000010206 */
[----:B------:R-:W-:Y:S01]  /*1190*/  IMAD.SHL.U32 R11, R11, 0x800, RZ ;  /* 0x000008000b0b7824 */ /* 0x000fe200078e00ff */
[----:B------:R-:W-:Y:S01]  /*11a0*/  IADD3 R19, PT, PT, RZ, -R8, -R9 ;  /* 0x80000008ff137210 */ /* 0x000fe20007ffe809 */
[----:B------:R-:W-:Y:S01]  /*11b0*/  IMAD.MOV.U32 R18, RZ, RZ, RZ ;  /* 0x000000ffff127224 */ /* 0x000fe200078e00ff */
[----:B------:R-:W-:Y:S02]  /*11c0*/  CS2R R14, SRZ ;  /* 0x00000000000e7805 */ /* 0x000fe4000001ff00 */
[----:B------:R-:W-:Y:S01]  /*11d0*/  LOP3.LUT R10, R10, 0x80000000, RZ, 0xfc, !PT ;  /* 0x800000000a0a7812 */ /* 0x000fe200078efcff */
[----:B------:R-:W0:Y:S01]  /*11e0*/  LDCU.64 UR6, c[0x0][0x358] ;  /* 0x00006b00ff0677ac */ /* 0x000e220008000a00 */
[----:B------:R-:W-:-:S05]  /*11f0*/  NOP ;  /* 0x0000000000007918 */ /* 0x000fca0000000000 */
.L_x_9:
[----:B------:R-:W1:Y:S02]  /*1200*/  LDC.64 R16, c[0x4][RZ] ;  /* 0x01000000ff107b82 */ /* 0x000e640000000a00 */
[----:B-1----:R-:W-:-:S06]  /*1210*/  IMAD.WIDE R16, R21, 0x8, R16 ;  /* 0x0000000815107825 */ /* 0x002fcc00078e0210 */
[----:B0-----:R-:W2:Y:S01]  /*1220*/  LDG.E.64.CONSTANT R16, desc[UR6][R16.64] ;  /* 0x0000000610107981 */ /* 0x001ea2000c1e9b00 */
[----:B------:R-:W-:Y:S02]  /*1230*/  VIADD R19, R19, 0x1 ;  /* 0x0000000113137836 */ /* 0x000fe40000000000 */
[----:B------:R-:W-:Y:S02]  /*1240*/  VIADD R21, R21, 0x1 ;  /* 0x0000000115157836 */ /* 0x000fe40000000000 */
[----:B--2---:R-:W-:-:S04]  /*1250*/  IMAD.WIDE.U32 R14, P2, R16, R11, R14 ;  /* 0x0000000b100e7225 */ /* 0x004fc8000784000e */
[----:B------:R-:W-:Y:S02]  /*1260*/  IMAD R23, R16, R10, RZ ;  /* 0x0000000a10177224 */ /* 0x000fe400078e02ff */
[CC--:B------:R-:W-:Y:S02]  /*1270*/  IMAD R20, R17.reuse, R11.reuse, RZ ;  /* 0x0000000b11147224 */ /* 0x0c0fe400078e02ff */
[----:B------:R-:W-:Y:S01]  /*1280*/  IMAD.HI.U32 R25, R17, R11, RZ ;  /* 0x0000000b11197227 */ /* 0x000fe200078e00ff */
[----:B------:R-:W-:-:S03]  /*1290*/  IADD3 R15, P0, PT, R23, R15, RZ ;  /* 0x0000000f170f7210 */ /* 0x000fc60007f1e0ff */
[----:B------:R-:W-:Y:S01]  /*12a0*/  IMAD R23, R18, 0x8, R1 ;  /* 0x0000000812177824 */ /* 0x000fe200078e0201 */
[----:B------:R-:W-:Y:S01]  /*12b0*/  IADD3 R15, P1, PT, R20, R15, RZ ;  /* 0x0000000f140f7210 */ /* 0x000fe20007f3e0ff */
[----:B------:R-:W-:-:S04]  /*12c0*/  IMAD.HI.U32 R20, R16, R10, RZ ;  /* 0x0000000a10147227 */ /* 0x000fc800078e00ff */
[----:B------:R-:W-:Y:S01]  /*12d0*/  IMAD.X R16, RZ, RZ, R20, P2 ;  /* 0x000000ffff107224 */ /* 0x000fe200010e0614 */
[----:B------:R0:W-:Y:S01]  /*12e0*/  STL.64 [R23], R14 ;  /* 0x0000000e17007387 */ /* 0x0001e20000100a00 */
[----:B------:R-:W-:-:S03]  /*12f0*/  IMAD.HI.U32 R20, R17, R10, RZ ;  /* 0x0000000a11147227 */ /* 0x000fc600078e00ff */
[----:B------:R-:W-:Y:S01]  /*1300*/  IADD3.X R16, P0, PT, R25, R16, RZ, P0, !PT ;  /* 0x0000001019107210 */ /* 0x000fe2000071e4ff */
[----:B------:R-:W-:Y:S02]  /*1310*/  IMAD R17, R17, R10, RZ ;  /* 0x0000000a11117224 */ /* 0x000fe400078e02ff */
[----:B------:R-:W-:-:S03]  /*1320*/  VIADD R18, R18, 0x1 ;  /* 0x0000000112127836 */ /* 0x000fc60000000000 */
[----:B------:R-:W-:Y:S01]  /*1330*/  IADD3.X R17, P1, PT, R17, R16, RZ, P1, !PT ;  /* 0x0000001011117210 */ /* 0x000fe20000f3e4ff */
[----:B------:R-:W-:Y:S01]  /*1340*/  IMAD.X R16, RZ, RZ, R20, P0 ;  /* 0x000000ffff107224 */ /* 0x000fe200000e0614 */
[----:B------:R-:W-:-:S03]  /*1350*/  ISETP.NE.AND P0, PT, R19, -0xf, PT ;  /* 0xfffffff11300780c */ /* 0x000fc60003f05270 */
[----:B------:R-:W-:Y:S02]  /*1360*/  IMAD.X R16, RZ, RZ, R16, P1 ;  /* 0x000000ffff107224 */ /* 0x000fe400008e0610 */
[----:B0-----:R-:W-:Y:S02]  /*1370*/  IMAD.MOV.U32 R14, RZ, RZ, R17 ;  /* 0x000000ffff0e7224 */ /* 0x001fe400078e0011 */
[----:B------:R-:W-:-:S06]  /*1380*/  IMAD.MOV.U32 R15, RZ, RZ, R16 ;  /* 0x000000ffff0f7224 */ /* 0x000fcc00078e0010 */
[----:B------:R-:W-:Y:S05]  /*1390*/  @P0 BRA `(.L_x_9) ;  /* 0xfffffffc00980947 */ /* 0x000fea000383ffff */
[----:B------:R-:W-:-:S07]  /*13a0*/  IMAD.MOV.U32 R21, RZ, RZ, R9 ;  /* 0x000000ffff157224 */ /* 0x000fce00078e0009 */
.L_x_8:
[----:B------:R-:W-:Y:S01]  /*13b0*/  LOP3.LUT P0, R19, R7, 0x3f, RZ, 0xc0, !PT ;  /* 0x0000003f07137812 */ /* 0x000fe2000780c0ff */
[----:B------:R-:W-:-:S04]  /*13c0*/  IMAD.IADD R8, R8, 0x1, R21 ;  /* 0x0000000108087824 */ /* 0x000fc800078e0215 */
[----:B------:R-:W-:-:S05]  /*13d0*/  IMAD.U32 R21, R8, 0x8, R1 ;  /* 0x0000000808157824 */ /* 0x000fca00078e0001 */
[----:B------:R0:W-:Y:S04]  /*13e0*/  STL.64 [R21+-0x78], R14 ;  /* 0xffff880e15007387 */ /* 0x0001e80000100a00 */
[----:B------:R-:W2:Y:S04]  /*13f0*/  @P0 LDL.64 R16, [R1+0x8] ;  /* 0x0000080001100983 */ /* 0x000ea80000100a00 */
[----:B------:R-:W3:Y:S04]  /*1400*/  LDL.64 R10, [R1+0x10] ;  /* 0x00001000010a7983 */ /* 0x000ee80000100a00 */
[----:B------:R-:W4:Y:S01]  /*1410*/  LDL.64 R8, [R1+0x18] ;  /* 0x0000180001087983 */ /* 0x000f220000100a00 */
[----:B------:R-:W-:-:S02]  /*1420*/  @P0 LOP3.LUT R7, R19, 0x3f, RZ, 0x3c, !PT ;  /* 0x0000003f13070812 */ /* 0x000fc400078e3cff */
[--C-:B--2---:R-:W-:Y:S02]  /*1430*/  @P0 SHF.R.U64 R16, R16, 0x1, R17.reuse ;  /* 0x0000000110100819 */ /* 0x104fe40000001211 */
[----:B------:R-:W-:Y:S02]  /*1440*/  @P0 SHF.R.U32.HI R18, RZ, 0x1, R17 ;  /* 0x00000001ff120819 */ /* 0x000fe40000011611 */
[----:B---3--:R-:W-:Y:S02]  /*1450*/  @P0 SHF.L.U32 R17, R10, R19, RZ ;  /* 0x000000130a110219 */ /* 0x008fe400000006ff */
[----:B0-----:R-:W-:Y:S02]  /*1460*/  @P0 SHF.R.U64 R14, R16, R7, R18 ;  /* 0x00000007100e0219 */ /* 0x001fe40000001212 */
[--C-:B------:R-:W-:Y:S02]  /*1470*/  @P0 SHF.R.U32.HI R24, RZ, 0x1, R11.reuse ;  /* 0x00000001ff180819 */ /* 0x100fe4000001160b */
[----:B------:R-:W-:-:S02]  /*1480*/  @P0 SHF.R.U64 R22, R10, 0x1, R11 ;  /* 0x000000010a160819 */ /* 0x000fc4000000120b */
[----:B------:R-:W-:Y:S02]  /*1490*/  @P0 SHF.L.U64.HI R20, R10, R19, R11 ;  /* 0x000000130a140219 */ /* 0x000fe4000001020b */
[----:B------:R-:W-:Y:S02]  /*14a0*/  @P0 SHF.R.U32.HI R15, RZ, R7, R18 ;  /* 0x00000007ff0f0219 */ /* 0x000fe40000011612 */
[----:B------:R-:W-:Y:S02]  /*14b0*/  @P0 LOP3.LUT R10, R17, R14, RZ, 0xfc, !PT ;  /* 0x0000000e110a0212 */ /* 0x000fe400078efcff */
[----:B----4-:R-:W-:Y:S02]  /*14c0*/  @P0 SHF.L.U32 R16, R8, R19, RZ ;  /* 0x0000001308100219 */ /* 0x010fe400000006ff */
[----:B------:R-:W-:Y:S01]  /*14d0*/  @P0 SHF.R.U64 R21, R22, R7, R24 ;  /* 0x0000000716150219 */ /* 0x000fe20000001218 */
[----:B------:R-:W-:Y:S01]  /*14e0*/  IMAD.SHL.U32 R14, R10, 0x4, RZ ;  /* 0x000000040a0e7824 */ /* 0x000fe200078e00ff */
[----:B------:R-:W-:-:S02]  /*14f0*/  @P0 LOP3.LUT R11, R20, R15, RZ, 0xfc, !PT ;  /* 0x0000000f140b0212 */ /* 0x000fc400078efcff */
[----:B------:R-:W-:Y:S02]  /*1500*/  @P0 SHF.L.U64.HI R20, R8, R19, R9 ;  /* 0x0000001308140219 */ /* 0x000fe40000010209 */
[----:B------:R-:W-:Y:S02]  /*1510*/  @P0 SHF.R.U32.HI R7, RZ, R7, R24 ;  /* 0x00000007ff070219 */ /* 0x000fe40000011618 */
[----:B------:R-:W-:Y:S02]  /*1520*/  @P0 LOP3.LUT R8, R16, R21, RZ, 0xfc, !PT ;  /* 0x0000001510080212 */ /* 0x000fe400078efcff */
[----:B------:R-:W-:Y:S02]  /*1530*/  SHF.L.U64.HI R18, R10, 0x2, R11 ;  /* 0x000000020a127819 */ /* 0x000fe4000001020b */
[----:B------:R-:W-:Y:S02]  /*1540*/  @P0 LOP3.LUT R9, R20, R7, RZ, 0xfc, !PT ;  /* 0x0000000714090212 */ /* 0x000fe400078efcff */
[----:B------:R-:W-:-:S02]  /*1550*/  SHF.L.W.U32.HI R11, R11, 0x2, R8 ;  /* 0x000000020b0b7819 */ /* 0x000fc40000010e08 */
[----:B------:R-:W-:Y:S02]  /*1560*/  IADD3 RZ, P0, PT, RZ, -R14, RZ ;  /* 0x8000000effff7210 */ /* 0x000fe40007f1e0ff */
[----:B------:R-:W-:Y:S02]  /*1570*/  LOP3.LUT R7, RZ, R18, RZ, 0x33, !PT ;  /* 0x00000012ff077212 */ /* 0x000fe400078e33ff */
[----:B------:R-:W-:Y:S02]  /*1580*/  SHF.L.W.U32.HI R8, R8, 0x2, R9 ;  /* 0x0000000208087819 */ /* 0x000fe40000010e09 */
[----:B------:R-:W-:Y:S02]  /*1590*/  LOP3.LUT R10, RZ, R11, RZ, 0x33, !PT ;  /* 0x0000000bff0a7212 */ /* 0x000fe400078e33ff */
[----:B------:R-:W-:Y:S02]  /*15a0*/  IADD3.X R15, P0, PT, RZ, R7, RZ, P0, !PT ;  /* 0x00000007ff0f7210 */ /* 0x000fe4000071e4ff */
[----:B------:R-:W-:-:S02]  /*15b0*/  LOP3.LUT R7, RZ, R8, RZ, 0x33, !PT ;  /* 0x00000008ff077212 */ /* 0x000fc400078e33ff */
[----:B------:R-:W-:Y:S02]  /*15c0*/  IADD3.X R10, P1, PT, RZ, R10, RZ, P0, !PT ;  /* 0x0000000aff0a7210 */ /* 0x000fe4000073e4ff */
[----:B------:R-:W-:-:S03]  /*15d0*/  ISETP.GT.U32.AND P2, PT, R11, -0x1, PT ;  /* 0xffffffff0b00780c */ /* 0x000fc60003f44070 */
[----:B------:R-:W-:Y:S01]  /*15e0*/  IMAD.X R7, RZ, RZ, R7, P1 ;  /* 0x000000ffff077224 */ /* 0x000fe200008e0607 */
[----:B------:R-:W-:-:S04]  /*15f0*/  ISETP.GT.AND.EX P0, PT, R8, -0x1, PT, P2 ;  /* 0xffffffff0800780c */ /* 0x000fc80003f04320 */
[----:B------:R-:W-:Y:S02]  /*1600*/  SEL R7, R8, R7, P0 ;  /* 0x0000000708077207 */ /* 0x000fe40000000000 */
[----:B------:R-:W-:Y:S02]  /*1610*/  SEL R16, R11, R10, P0 ;  /* 0x0000000a0b107207 */ /* 0x000fe40000000000 */
[----:B------:R-:W-:-:S04]  /*1620*/  ISETP.NE.U32.AND P1, PT, R7, RZ, PT ;  /* 0x000000ff0700720c */ /* 0x000fc80003f25070 */
[----:B------:R-:W-:Y:S01]  /*1630*/  SEL R11, R16, R7, !P1 ;  /* 0x00000007100b7207 */ /* 0x000fe20004800000 */
[----:B------:R-:W-:-:S05]  /*1640*/  @!P0 IMAD.MOV R14, RZ, RZ, -R14 ;  /* 0x000000ffff0e8224 */ /* 0x000fca00078e0a0e */
[----:B------:R-:W0:Y:S02]  /*1650*/  FLO.U32 R11, R11 ;  /* 0x0000000b000b7300 */ /* 0x000e2400000e0000 */
[C---:B0-----:R-:W-:Y:S02]  /*1660*/  IADD3 R17, PT, PT, -R11.reuse, 0x1f, RZ ;  /* 0x0000001f0b117810 */ /* 0x041fe40007ffe1ff */
[----:B------:R-:W-:-:S03]  /*1670*/  IADD3 R10, PT, PT, -R11, 0x3f, RZ ;  /* 0x0000003f0b0a7810 */ /* 0x000fc60007ffe1ff */
[----:B------:R-:W-:Y:S01]  /*1680*/  @P1 IMAD.MOV R10, RZ, RZ, R17 ;  /* 0x000000ffff0a1224 */ /* 0x000fe200078e0211 */
[----:B------:R-:W-:-:S04]  /*1690*/  SEL R17, R18, R15, P0 ;  /* 0x0000000f12117207 */ /* 0x000fc80000000000 */
[----:B------:R-:W-:-:S13]  /*16a0*/  ISETP.NE.AND P1, PT, R10, RZ, PT ;  /* 0x000000ff0a00720c */ /* 0x000fda0003f25270 */
[----:B------:R-:W-:Y:S05]  /*16b0*/  @!P1 BRA `(.L_x_10) ;  /* 0x0000000000289947 */ /* 0x000fea0003800000 */
[----:B------:R-:W-:Y:S02]  /*16c0*/  LOP3.LUT R11, R10, 0x3f, RZ, 0xc0, !PT ;  /* 0x0000003f0a0b7812 */ /* 0x000fe400078ec0ff */
[--C-:B------:R-:W-:Y:S02]  /*16d0*/  SHF.R.U64 R15, R14, 0x1, R17.reuse ;  /* 0x000000010e0f7819 */ /* 0x100fe40000001211 */
[----:B------:R-:W-:Y:S02]  /*16e0*/  SHF.R.U32.HI R17, RZ, 0x1, R17 ;  /* 0x00000001ff117819 */ /* 0x000fe40000011611 */
[----:B------:R-:W-:Y:S02]  /*16f0*/  LOP3.LUT R14, R10, 0x3f, RZ, 0xc, !PT ;  /* 0x0000003f0a0e7812 */ /* 0x000fe400078e0cff */
[CC--:B------:R-:W-:Y:S02]  /*1700*/  SHF.L.U64.HI R18, R16.reuse, R11.reuse, R7 ;  /* 0x0000000b10127219 */ /* 0x0c0fe40000010207 */
[----:B------:R-:W-:-:S02]  /*1710*/  SHF.L.U32 R11, R16, R11, RZ ;  /* 0x0000000b100b7219 */ /* 0x000fc400000006ff */
[-CC-:B------:R-:W-:Y:S02]  /*1720*/  SHF.R.U64 R16, R15, R14.reuse, R17.reuse ;  /* 0x0000000e0f107219 */ /* 0x180fe40000001211 */
[----:B------:R-:W-:Y:S02]  /*1730*/  SHF.R.U32.HI R7, RZ, R14, R17 ;  /* 0x0000000eff077219 */ /* 0x000fe40000011611 */
[----:B------:R-:W-:Y:S02]  /*1740*/  LOP3.LUT R16, R11, R16, RZ, 0xfc, !PT ;  /* 0x000000100b107212 */ /* 0x000fe400078efcff */
[----:B------:R-:W-:-:S07]  /*1750*/  LOP3.LUT R7, R18, R7, RZ, 0xfc, !PT ;  /* 0x0000000712077212 */ /* 0x000fce00078efcff */
.L_x_10:
[----:B------:R-:W-:Y:S01]  /*1760*/  IMAD.WIDE.U32 R18, R16, 0x2168c235, RZ ;  /* 0x2168c23510127825 */ /* 0x000fe200078e00ff */
[----:B------:R-:W-:-:S03]  /*1770*/  SHF.R.U32.HI R9, RZ, 0x1e, R9 ;  /* 0x0000001eff097819 */ /* 0x000fc60000011609 */
[----:B------:R-:W-:Y:S01]  /*1780*/  IMAD.MOV.U32 R14, RZ, RZ, R19 ;  /* 0x000000ffff0e7224 */ /* 0x000fe200078e0013 */
[----:B------:R-:W-:Y:S01]  /*1790*/  IADD3 RZ, P1, PT, R18, R18, RZ ;  /* 0x0000001212ff7210 */ /* 0x000fe20007f3e0ff */
[----:B------:R-:W-:Y:S01]  /*17a0*/  IMAD.MOV.U32 R15, RZ, RZ, RZ ;  /* 0x000000ffff0f7224 */ /* 0x000fe200078e00ff */
[----:B------:R-:W-:Y:S01]  /*17b0*/  LEA.HI R8, R8, R9, RZ, 0x1 ;  /* 0x0000000908087211 */ /* 0x000fe200078f08ff */
[----:B------:R-:W-:-:S04]  /*17c0*/  IMAD.HI.U32 R11, R7, -0x36f0255e, RZ ;  /* 0xc90fdaa2070b7827 */ /* 0x000fc800078e00ff */
[----:B------:R-:W-:-:S04]  /*17d0*/  IMAD.WIDE.U32 R14, R16, -0x36f0255e, R14 ;  /* 0xc90fdaa2100e7825 */ /* 0x000fc800078e000e */
[C---:B------:R-:W-:Y:S02]  /*17e0*/  IMAD R17, R7.reuse, -0x36f0255e, RZ ;  /* 0xc90fdaa207117824 */ /* 0x040fe400078e02ff */
[----:B------:R-:W-:-:S04]  /*17f0*/  IMAD.WIDE.U32 R14, P2, R7, 0x2168c235, R14 ;  /* 0x2168c235070e7825 */ /* 0x000fc8000784000e */
[----:B------:R-:W-:Y:S01]  /*1800*/  IMAD.X R7, RZ, RZ, R11, P2 ;  /* 0x000000ffff077224 */ /* 0x000fe200010e060b */
[----:B------:R-:W-:Y:S02]  /*1810*/  IADD3 R11, P2, PT, R17, R15, RZ ;  /* 0x0000000f110b7210 */ /* 0x000fe40007f5e0ff */
[----:B------:R-:W-:Y:S02]  /*1820*/  IADD3.X RZ, P1, PT, R14, R14, RZ, P1, !PT ;  /* 0x0000000e0eff7210 */ /* 0x000fe40000f3e4ff */
[C---:B------:R-:W-:Y:S01]  /*1830*/  ISETP.GT.U32.AND P3, PT, R11.reuse, RZ, PT ;  /* 0x000000ff0b00720c */ /* 0x040fe20003f64070 */
[----:B------:R-:W-:Y:S01]  /*1840*/  IMAD.X R7, RZ, RZ, R7, P2 ;  /* 0x000000ffff077224 */ /* 0x000fe200010e0607 */
[----:B------:R-:W-:-:S04]  /*1850*/  IADD3.X R14, P2, PT, R11, R11, RZ, P1, !PT ;  /* 0x0000000b0b0e7210 */ /* 0x000fc80000f5e4ff */
[C---:B------:R-:W-:Y:S01]  /*1860*/  ISETP.GT.AND.EX P1, PT, R7.reuse, RZ, PT, P3 ;  /* 0x000000ff0700720c */ /* 0x040fe20003f24330 */
[----:B------:R-:W-:-:S03]  /*1870*/  IMAD.X R16, R7, 0x1, R7, P2 ;  /* 0x0000000107107824 */ /* 0x000fc600010e0607 */
[----:B------:R-:W-:Y:S02]  /*1880*/  SEL R14, R14, R11, P1 ;  /* 0x0000000b0e0e7207 */ /* 0x000fe40000800000 */
[----:B------:R-:W-:Y:S02]  /*1890*/  SEL R16, R16, R7, P1 ;  /* 0x0000000710107207 */ /* 0x000fe40000800000 */
[----:B------:R-:W-:Y:S02]  /*18a0*/  IADD3 R7, P2, PT, R14, 0x1, RZ ;  /* 0x000000010e077810 */ /* 0x000fe40007f5e0ff */
[----:B------:R-:W-:Y:S02]  /*18b0*/  SEL R11, RZ, 0xffffffff, !P1 ;  /* 0xffffffffff0b7807 */ /* 0x000fe40004800000 */
[----:B------:R-:W-:Y:S01]  /*18c0*/  LOP3.LUT P1, R6, R6, 0x80000000, RZ, 0xc0, !PT ;  /* 0x8000000006067812 */ /* 0x000fe2000782c0ff */
[----:B------:R-:W-:Y:S02]  /*18d0*/  IMAD.X R14, RZ, RZ, R16, P2 ;  /* 0x000000ffff0e7224 */ /* 0x000fe400010e0610 */
[----:B------:R-:W-:Y:S01]  /*18e0*/  IMAD.IADD R11, R11, 0x1, -R10 ;  /* 0x000000010b0b7824 */ /* 0x000fe200078e0a0a */
[----:B------:R-:W-:-:S02]  /*18f0*/  @!P0 LOP3.LUT R6, R6, 0x80000000, RZ, 0x3c, !PT ;  /* 0x8000000006068812 */ /* 0x000fc400078e3cff */
[----:B------:R-:W-:-:S04]  /*1900*/  SHF.R.U64 R7, R7, 0xa, R14 ;  /* 0x0000000a07077819 */ /* 0x000fc8000000120e */
[----:B------:R-:W-:-:S03]  /*1910*/  IADD3 R7, P2, PT, R7, 0x1, RZ ;  /* 0x0000000107077810 */ /* 0x000fc60007f5e0ff */
[----:B------:R-:W-:Y:S01]  /*1920*/  @P1 IMAD.MOV R8, RZ, RZ, -R8 ;  /* 0x000000ffff081224 */ /* 0x000fe200078e0a08 */
[----:B------:R-:W-:-:S04]  /*1930*/  LEA.HI.X R14, R14, RZ, RZ, 0x16, P2 ;  /* 0x000000ff0e0e7211 */ /* 0x000fc800010fb4ff */
[--C-:B------:R-:W-:Y:S01]  /*1940*/  SHF.R.U64 R10, R7, 0x1, R14.reuse ;  /* 0x00000001070a7819 */ /* 0x100fe2000000120e */
[----:B------:R-:W-:Y:S01]  /*1950*/  IMAD.SHL.U32 R7, R11, 0x100000, RZ ;  /* 0x001000000b077824 */ /* 0x000fe200078e00ff */
[----:B------:R-:W-:Y:S02]  /*1960*/  SHF.R.U32.HI R14, RZ, 0x1, R14 ;  /* 0x00000001ff0e7819 */ /* 0x000fe4000001160e */
[----:B------:R-:W-:-:S04]  /*1970*/  IADD3 R11, P2, P3, RZ, RZ, R10 ;  /* 0x000000ffff0b7210 */ /* 0x000fc80007b5e00a */
[----:B------:R-:W-:-:S04]  /*1980*/  IADD3.X R7, PT, PT, R7, 0x3fe00000, R14, P2, P3 ;  /* 0x3fe0000007077810 */ /* 0x000fc800017e640e */
[----:B------:R-:W-:-:S07]  /*1990*/  LOP3.LUT R6, R7, R6, RZ, 0xfc, !PT ;  /* 0x0000000607067212 */ /* 0x000fce00078efcff */
.L_x_7:
[----:B------:R-:W-:Y:S02]  /*19a0*/  IMAD.MOV.U32 R10, RZ, RZ, R8 ;  /* 0x000000ffff0a7224 */ /* 0x000fe400078e0008 */
[----:B------:R-:W-:Y:S02]  /*19b0*/  IMAD.MOV.U32 R8, RZ, RZ, R0 ;  /* 0x000000ffff087224 */ /* 0x000fe400078e0000 */
[----:B------:R-:W-:Y:S02]  /*19c0*/  IMAD.MOV.U32 R9, RZ, RZ, 0x0 ;  /* 0x00000000ff097424 */ /* 0x000fe400078e00ff */
[----:B------:R-:W-:Y:S02]  /*19d0*/  IMAD.MOV.U32 R7, RZ, RZ, R6 ;  /* 0x000000ffff077224 */ /* 0x000fe400078e0006 */
[----:B------:R-:W-:Y:S01]  /*19e0*/  IMAD.MOV.U32 R6, RZ, RZ, R11 ;  /* 0x000000ffff067224 */ /* 0x000fe200078e000b */
[----:B------:R-:W-:Y:S06]  /*19f0*/  RET.REL.NODEC R8 `(_Z6rotatePcS_f) ;  /* 0xffffffe408807950 */ /* 0x000fec0003c3ffff */
.L_x_11:
[----:B------:R-:W-:-:S00]  /*1a00*/  BRA `(.L_x_11) ;  /* 0xfffffffc00fc7947 */ /* 0x000fc0000383ffff */
[----:B------:R-:W-:-:S00]  /*1a10*/  NOP ;  /* 0x0000000000007918 */ /* 0x000fc00000000000 */
        /* <DEDUP_REMOVED lines=14> */
.L_x_13:


//--------------------- .nv.global.init           --------------------------
	.section	.nv.global.init,"aw",@progbits
	.align	16
.nv.global.init:
	.type		__cudart_sin_cos_coeffs,@object
	.size		__cudart_sin_cos_coeffs,(__cudart_i2opi_d - __cudart_sin_cos_coeffs)
__cudart_sin_cos_coeffs:
        /*0000*/ 	.byte	0x46, 0xd2, 0xb0, 0x2c, 0xf1, 0xe5, 0x5a, 0xbe, 0x92, 0xe3, 0xac, 0x69, 0xe3, 0x1d, 0xc7, 0x3e
        /*0010*/ 	.byte	0xa1, 0x62, 0xdb, 0x19, 0xa0, 0x01, 0x2a, 0xbf, 0x18, 0x08, 0x11, 0x11, 0x11, 0x11, 0x81, 0x3f
        /*0020*/ 	.byte	0x54, 0x55, 0x55, 0x55, 0x55, 0x55, 0xc5, 0xbf, 0x00, 0x00, 0x00, 0x00, 0x00, 0x00, 0x00, 0x00
        /*0030*/ 	.byte	0x00, 0x00, 0x00, 0x00, 0x00, 0x00, 0x00, 0x00, 0x64, 0x81, 0xfd, 0x20, 0x83, 0xff, 0xa8, 0xbd
        /*0040*/ 	.byte	0x28, 0x85, 0xef, 0xc1, 0xa7, 0xee, 0x21, 0x3e, 0xd9, 0xe6, 0x06, 0x8e, 0x4f, 0x7e, 0x92, 0xbe
        /*0050*/ 	.byte	0xe9, 0xbc, 0xdd, 0x19, 0xa0, 0x01, 0xfa, 0x3e, 0x47, 0x5d, 0xc1, 0x16, 0x6c, 0xc1, 0x56, 0xbf
        /*0060*/ 	.byte	0x51, 0x55, 0x55, 0x55, 0x55, 0x55, 0xa5, 0x3f, 0x00, 0x00, 0x00, 0x00, 0x00, 0x00, 0xe0, 0xbf
        /*0070*/ 	.byte	0x00, 0x00, 0x00, 0x00, 0x00, 0x00, 0xf0, 0x3f, 0x00, 0x00, 0x00, 0x00, 0x00, 0x00, 0x00, 0x00
	.type		__cudart_i2opi_d,@object
	.size		__cudart_i2opi_d,(.L_0 - __cudart_i2opi_d)
__cudart_i2opi_d:
        /* <DEDUP_REMOVED lines=9> */
.L_0:


//--------------------- .nv.shared.reserved.0     --------------------------
	.section	.nv.shared.reserved.0,"aw",@nobits
	.weak		__nv_reservedSMEM_offset_0_alias
	.size		__nv_reservedSMEM_offset_0_alias, 0, 64
	.other		__nv_reservedSMEM_offset_0_alias,@"STO_CUDA_RESERVED_SHARED STV_DEFAULT"
__nv_reservedSMEM_offset_0_alias:
	.zero		0
	.zero		64


//--------------------- .nv.constant0._Z6rotatePcS_f --------------------------
	.section	.nv.constant0._Z6rotatePcS_f,"a",@progbits
	.sectionflags	@""
	.align	4
.nv.constant0._Z6rotatePcS_f:
	.zero		916


//--------------------- SYMBOLS --------------------------

	.type		.nv.reservedSmem.offset0,@object
	.size		.nv.reservedSmem.offset0,0x4
